	.target	sm_90a

	.elftype	@"ET_EXEC"


//--------------------- .note.nv.tkinfo           --------------------------
	.section	.note.nv.tkinfo,"",@"SHT_NOTE"
	.sectionflags	@"SHF_NOTE_NV_TKINFO"
	.tkinfo
        /*0018*/ 	.word	0x00000002
        /*0030*/ 	.string	""
        /*0030*/ 	.string	"ptxas"
        /*0030*/ 	.string	"Cuda compilation tools, release 13.0, V13.0.88"
        /*0030*/ 	.string	"Build cuda_13.0.r13.0/compiler.36424714_0"
        /*0030*/ 	.string	"-v  -suppress-debug-info  -lineinfo  -arch sm_90a "



//--------------------- .note.nv.cuinfo           --------------------------
	.section	.note.nv.cuinfo,"",@"SHT_NOTE"
	.sectionflags	@"SHF_NOTE_NV_CUINFO"
        /*0018*/ 	.short	0x0002
        /*001a*/ 	.short	0x005a
        /*001c*/ 	.short	0x0082
	.zero		2


//--------------------- .nv.info                  --------------------------
	.section	.nv.info,"",@"SHT_CUDA_INFO"
	.align	4


	//----- nvinfo : EIATTR_REGCOUNT
	.align		4
        /*0000*/ 	.byte	0x04, 0x2f
        /*0002*/ 	.short	(.L_1 - .L_0)
	.align		4
.L_0:
        /*0004*/ 	.word	index@(gluon_wgmma)
        /*0008*/ 	.word	0x000000ff


	//----- nvinfo : EIATTR_FRAME_SIZE
	.align		4
.L_1:
        /*000c*/ 	.byte	0x04, 0x11
        /*000e*/ 	.short	(.L_3 - .L_2)
	.align		4
.L_2:
        /*0010*/ 	.word	index@(gluon_wgmma)
        /*0014*/ 	.word	0x00000270


	//----- nvinfo : EIATTR_MIN_STACK_SIZE
	.align		4
.L_3:
        /*0018*/ 	.byte	0x04, 0x12
        /*001a*/ 	.short	(.L_5 - .L_4)
	.align		4
.L_4:
        /*001c*/ 	.word	index@(gluon_wgmma)
        /*0020*/ 	.word	0x00000270
.L_5:


//--------------------- .nv.compat                --------------------------
	.section	.nv.compat,"",@"SHT_CUDA_COMPAT_INFO"
	.align	4
        /*0000*/ 	.byte	0x02, 0x09, 0x01, 0x00, 0x02, 0x02, 0x04, 0x00, 0x02, 0x05, 0x05, 0x00, 0x03, 0x07, 0x01, 0x01
        /*0010*/ 	.byte	0x02, 0x03, 0x03, 0x00, 0x02, 0x06, 0x01, 0x00, 0x04, 0x0b, 0x08, 0x00, 0x00, 0x00, 0x00, 0x00
        /*0020*/ 	.byte	0x00, 0x00, 0x00, 0x00


//--------------------- .nv.info.gluon_wgmma      --------------------------
	.section	.nv.info.gluon_wgmma,"",@"SHT_CUDA_INFO"
	.sectionflags	@""
	.align	4


	//----- nvinfo : EIATTR_CUDA_API_VERSION
	.align		4
        /*0000*/ 	.byte	0x04, 0x37
        /*0002*/ 	.short	(.L_7 - .L_6)
.L_6:
        /*0004*/ 	.word	0x00000082


	//----- nvinfo : EIATTR_KPARAM_INFO
	.align		4
.L_7:
        /*0008*/ 	.byte	0x04, 0x17
        /*000a*/ 	.short	(.L_9 - .L_8)
.L_8:
        /*000c*/ 	.word	0x00000000
        /*0010*/ 	.short	0x000a
        /*0012*/ 	.short	0x0048
        /*0014*/ 	.byte	0x00, 0xf4, 0x21, 0x00


	//----- nvinfo : EIATTR_KPARAM_INFO
	.align		4
.L_9:
        /*0018*/ 	.byte	0x04, 0x17
        /*001a*/ 	.short	(.L_11 - .L_10)
.L_10:
        /*001c*/ 	.word	0x00000000
        /*0020*/ 	.short	0x0009
        /*0022*/ 	.short	0x0040
        /*0024*/ 	.byte	0x00, 0xf4, 0x21, 0x00


	//----- nvinfo : EIATTR_KPARAM_INFO
	.align		4
.L_11:
        /*0028*/ 	.byte	0x04, 0x17
        /*002a*/ 	.short	(.L_13 - .L_12)
.L_12:
        /*002c*/ 	.word	0x00000000
        /*0030*/ 	.short	0x0008
        /*0032*/ 	.short	0x0038
        /*0034*/ 	.byte	0x00, 0xf0, 0x21, 0x00


	//----- nvinfo : EIATTR_KPARAM_INFO
	.align		4
.L_13:
        /*0038*/ 	.byte	0x04, 0x17
        /*003a*/ 	.short	(.L_15 - .L_14)
.L_14:
        /*003c*/ 	.word	0x00000000
        /*0040*/ 	.short	0x0007
        /*0042*/ 	.short	0x0030
        /*0044*/ 	.byte	0x00, 0xf0, 0x21, 0x00


	//----- nvinfo : EIATTR_KPARAM_INFO
	.align		4
.L_15:
        /*0048*/ 	.byte	0x04, 0x17
        /*004a*/ 	.short	(.L_17 - .L_16)
.L_16:
        /*004c*/ 	.word	0x00000000
        /*0050*/ 	.short	0x0006
        /*0052*/ 	.short	0x0028
        /*0054*/ 	.byte	0x00, 0xf0, 0x21, 0x00


	//----- nvinfo : EIATTR_KPARAM_INFO
	.align		4
.L_17:
        /*0058*/ 	.byte	0x04, 0x17
        /*005a*/ 	.short	(.L_19 - .L_18)
.L_18:
        /*005c*/ 	.word	0x00000000
        /*0060*/ 	.short	0x0005
        /*0062*/ 	.short	0x0020
        /*0064*/ 	.byte	0x00, 0xf0, 0x11, 0x00


	//----- nvinfo : EIATTR_KPARAM_INFO
	.align		4
.L_19:
        /*0068*/ 	.byte	0x04, 0x17
        /*006a*/ 	.short	(.L_21 - .L_20)
.L_20:
        /*006c*/ 	.word	0x00000000
        /*0070*/ 	.short	0x0004
        /*0072*/ 	.short	0x001c
        /*0074*/ 	.byte	0x00, 0xf0, 0x11, 0x00


	//----- nvinfo : EIATTR_KPARAM_INFO
	.align		4
.L_21:
        /*0078*/ 	.byte	0x04, 0x17
        /*007a*/ 	.short	(.L_23 - .L_22)
.L_22:
        /*007c*/ 	.word	0x00000000
        /*0080*/ 	.short	0x0003
        /*0082*/ 	.short	0x0018
        /*0084*/ 	.byte	0x00, 0xf0, 0x11, 0x00


	//----- nvinfo : EIATTR_KPARAM_INFO
	.align		4
.L_23:
        /*0088*/ 	.byte	0x04, 0x17
        /*008a*/ 	.short	(.L_25 - .L_24)
.L_24:
        /*008c*/ 	.word	0x00000000
        /*0090*/ 	.short	0x0002
        /*0092*/ 	.short	0x0010
        /*0094*/ 	.byte	0x00, 0xf4, 0x21, 0x00


	//----- nvinfo : EIATTR_KPARAM_INFO
	.align		4
.L_25:
        /*0098*/ 	.byte	0x04, 0x17
        /*009a*/ 	.short	(.L_27 - .L_26)
.L_26:
        /*009c*/ 	.word	0x00000000
        /*00a0*/ 	.short	0x0001
        /*00a2*/ 	.short	0x0008
        /*00a4*/ 	.byte	0x00, 0xf4, 0x21, 0x00


	//----- nvinfo : EIATTR_KPARAM_INFO
	.align		4
.L_27:
        /*00a8*/ 	.byte	0x04, 0x17
        /*00aa*/ 	.short	(.L_29 - .L_28)
.L_28:
        /*00ac*/ 	.word	0x00000000
        /*00b0*/ 	.short	0x0000
        /*00b2*/ 	.short	0x0000
        /*00b4*/ 	.byte	0x00, 0xf4, 0x21, 0x00


	//----- nvinfo : EIATTR_SPARSE_MMA_MASK
	.align		4
.L_29:
        /*00b8*/ 	.byte	0x03, 0x50
        /*00ba*/ 	.short	0x0000


	//----- nvinfo : EIATTR_MAXREG_COUNT
	.align		4
        /*00bc*/ 	.byte	0x03, 0x1b
        /*00be*/ 	.short	0x00ff


	//----- nvinfo : EIATTR_NUM_BARRIERS
	.align		4
        /*00c0*/ 	.byte	0x02, 0x4c
        /*00c2*/ 	.byte	0x01
	.zero		1


	//----- nvinfo : EIATTR_ANNOTATIONS
	.align		4
        /*00c4*/ 	.byte	0x04, 0x55
        /*00c6*/ 	.short	(.L_31 - .L_30)


	//   ....[0]....
.L_30:
        /*00c8*/ 	.word	0x00000001
        /*00cc*/ 	.byte	0x50, 0x11, 0x00, 0x00, 0x01, 0x00, 0x00, 0x00, 0xa0, 0x12, 0x00, 0x00, 0x01, 0x00, 0x00, 0x00
        /* <DEDUP_REMOVED lines=272> */
        /*11dc*/ 	.byte	0x00, 0x48, 0x00, 0x00, 0x01, 0x00, 0x00, 0x00, 0x10, 0x48, 0x00, 0x00


	//----- nvinfo : EIATTR_MERCURY_ISA_VERSION
	.align		4
.L_31:
        /*11e8*/ 	.byte	0x03, 0x5f
        /*11ea*/ 	.short	0x0101


	//----- nvinfo : EIATTR_INT_WARP_WIDE_INSTR_OFFSETS
	.align		4
        /*11ec*/ 	.byte	0x04, 0x31
        /*11ee*/ 	.short	(.L_33 - .L_32)


	//   ....[0]....
.L_32:
        /*11f0*/ 	.word	0x000012d0


	//   ....[1]....
        /*11f4*/ 	.word	0x000012f0


	//   ....[2]....
        /*11f8*/ 	.word	0x00001310


	//   ....[3]....
        /*11fc*/ 	.word	0x00001430


	//   ....[4]....
        /*1200*/ 	.word	0x00001450


	//   ....[5]....
        /*1204*/ 	.word	0x00002d70


	//   ....[6]....
        /*1208*/ 	.word	0x00002d80


	//----- nvinfo : EIATTR_COOP_GROUP_MASK_REGIDS
	.align		4
.L_33:
        /*120c*/ 	.byte	0x04, 0x29
        /*120e*/ 	.short	(.L_35 - .L_34)


	//   ....[0]....
.L_34:
        /*1210*/ 	.word	0xffffffff


	//   ....[1]....
        /*1214*/ 	.word	0xffffffff


	//   ....[2]....
        /*1218*/ 	.word	0xffffffff


	//----- nvinfo : EIATTR_COOP_GROUP_INSTR_OFFSETS
	.align		4
.L_35:
        /*121c*/ 	.byte	0x04, 0x28
        /*121e*/ 	.short	(.L_37 - .L_36)


	//   ....[0]....
.L_36:
        /*1220*/ 	.word	0x00000160


	//   ....[1]....
        /*1224*/ 	.word	0x00000730


	//   ....[2]....
        /*1228*/ 	.word	0x00000ce0


	//----- nvinfo : EIATTR_MBARRIER_INSTR_OFFSETS
	.align		4
.L_37:
        /*122c*/ 	.byte	0x04, 0x39
        /*122e*/ 	.short	(.L_39 - .L_38)


	//   ....[0]....
.L_38:
        /*1230*/ 	.word	0x00001b40
        /*1234*/ 	.word	0x000000ff
        /*1238*/ 	.word	0x00060000
        /*123c*/ 	.short	0x0100
        /*123e*/ 	.byte	0x37
	.zero		1


	//   ....[1]....
        /*1240*/ 	.word	0x00001cf0
        /*1244*/ 	.word	0x000000ff
        /*1248*/ 	.word	0x00060008
        /*124c*/ 	.short	0x0100
        /*124e*/ 	.byte	0x37
	.zero		1


	//   ....[2]....
        /*1250*/ 	.word	0x00001ea0
        /*1254*/ 	.word	0x000000ff
        /*1258*/ 	.word	0x00060010
        /*125c*/ 	.short	0x0100
        /*125e*/ 	.byte	0x37
	.zero		1


	//   ....[3]....
        /*1260*/ 	.word	0x00002050
        /*1264*/ 	.word	0x000000ff
        /*1268*/ 	.word	0x00060018
        /*126c*/ 	.short	0x0100
        /*126e*/ 	.byte	0x37
	.zero		1


	//   ....[4]....
        /*1270*/ 	.word	0x00002e80
        /*1274*/ 	.word	0x000000ff
        /*1278*/ 	.word	0x00060000
        /*127c*/ 	.short	0x010a
        /*127e*/ 	.byte	0x14
	.zero		1


	//   ....[5]....
        /*1280*/ 	.word	0x00003f60
        /*1284*/ 	.word	0x000000ff
        /*1288*/ 	.word	0x00060000
        /*128c*/ 	.short	0x0108
        /*128e*/ 	.byte	0x37
	.zero		1


	//   ....[6]....
        /*1290*/ 	.word	0x00003fd0
        /*1294*/ 	.word	0x000000ff
        /*1298*/ 	.word	0x00060008
        /*129c*/ 	.short	0x0108
        /*129e*/ 	.byte	0x37
	.zero		1


	//   ....[7]....
        /*12a0*/ 	.word	0x00004040
        /*12a4*/ 	.word	0x000000ff
        /*12a8*/ 	.word	0x00060010
        /*12ac*/ 	.short	0x0108
        /*12ae*/ 	.byte	0x37
	.zero		1


	//   ....[8]....
        /*12b0*/ 	.word	0x00004990
        /*12b4*/ 	.word	0x000000ff
        /*12b8*/ 	.word	0x00060018
        /*12bc*/ 	.short	0x0108
        /*12be*/ 	.byte	0x37
	.zero		1


	//   ....[9]....
        /*12c0*/ 	.word	0x000053c0
        /*12c4*/ 	.word	0x000000ff
        /*12c8*/ 	.word	0x00060000
        /*12cc*/ 	.short	0x010a
        /*12ce*/ 	.byte	0x14
	.zero		1


	//----- nvinfo : EIATTR_NUM_MBARRIERS
	.align		4
.L_39:
        /*12d0*/ 	.byte	0x03, 0x38
        /*12d2*/ 	.short	0x0004


	//----- nvinfo : EIATTR_EXIT_INSTR_OFFSETS
	.align		4
        /*12d4*/ 	.byte	0x04, 0x1c
        /*12d6*/ 	.short	(.L_41 - .L_40)


	//   ....[0]....
.L_40:
        /*12d8*/ 	.word	0x000053b0


	//----- nvinfo : EIATTR_REQNTID
	.align		4
.L_41:
        /*12dc*/ 	.byte	0x04, 0x10
        /*12de*/ 	.short	(.L_43 - .L_42)
.L_42:
        /*12e0*/ 	.word	0x00000080
        /*12e4*/ 	.word	0x00000001
        /*12e8*/ 	.word	0x00000001


	//----- nvinfo : EIATTR_CRS_STACK_SIZE
	.align		4
.L_43:
        /*12ec*/ 	.byte	0x04, 0x1e
        /*12ee*/ 	.short	(.L_45 - .L_44)
.L_44:
        /*12f0*/ 	.word	0x00000000


	//----- nvinfo : EIATTR_CBANK_PARAM_SIZE
	.align		4
.L_45:
        /*12f4*/ 	.byte	0x03, 0x19
        /*12f6*/ 	.short	0x0050


	//----- nvinfo : EIATTR_PARAM_CBANK
	.align		4
        /*12f8*/ 	.byte	0x04, 0x0a
        /*12fa*/ 	.short	(.L_47 - .L_46)
	.align		4
.L_46:
        /*12fc*/ 	.word	index@(.nv.constant0.gluon_wgmma)
        /*1300*/ 	.short	0x0210
        /*1302*/ 	.short	0x0050


	//----- nvinfo : EIATTR_SW_WAR
	.align		4
.L_47:
        /*1304*/ 	.byte	0x04, 0x36
        /*1306*/ 	.short	(.L_49 - .L_48)
.L_48:
        /*1308*/ 	.word	0x00000008
.L_49:


//--------------------- .nv.callgraph             --------------------------
	.section	.nv.callgraph,"",@"SHT_CUDA_CALLGRAPH"
	.align	4
	.sectionentsize	8
	.align		4
        /*0000*/ 	.word	0x00000000
	.align		4
        /*0004*/ 	.word	0xffffffff
	.align		4
        /*0008*/ 	.word	0x00000000
	.align		4
        /*000c*/ 	.word	0xfffffffe
	.align		4
        /*0010*/ 	.word	0x00000000
	.align		4
        /*0014*/ 	.word	0xfffffffd
	.align		4
        /*0018*/ 	.word	0x00000000
	.align		4
        /*001c*/ 	.word	0xfffffffc


//--------------------- .text.gluon_wgmma         --------------------------
	.section	.text.gluon_wgmma,"ax",@progbits
	.align	128
        .global         gluon_wgmma
        .type           gluon_wgmma,@function
        .size           gluon_wgmma,(.L_x_52 - gluon_wgmma)
        .other          gluon_wgmma,@"STO_CUDA_ENTRY STV_DEFAULT"
gluon_wgmma:
.text.gluon_wgmma:
[----:B------:R-:W1:Y:S01]  /*0000*/  LDC R1, c[0x0][0x28] ;  /* 0x00000a00ff017b82 */ /* 0x000e620000000800 */
[----:B------:R-:W2:Y:S07]  /*0010*/  S2R R16, SR_TID.X ;  /* 0x0000000000107919 */ /* 0x000eae0000002100 */
[----:B------:R-:W3:Y:S01]  /*0020*/  S2UR UR4, SR_CgaCtaId ;  /* 0x00000000000479c3 */ /* 0x000ee20000008800 */
[----:B------:R-:W-:Y:S01]  /*0030*/  UMOV UR55, 0x400 ;  /* 0x0000040000377882 */ /* 0x000fe20000000000 */
[----:B------:R-:W-:Y:S01]  /*0040*/  ULDC UR6, c[0x0][0xc] ;  /* 0x0000030000067ab9 */ /* 0x000fe20000000800 */
[----:B------:R-:W-:Y:S01]  /*0050*/  ULDC.64 UR48, c[0x0][0x250] ;  /* 0x0000940000307ab9 */ /* 0x000fe20000000a00 */
[----:B------:R-:W-:Y:S01]  /*0060*/  BSSY B0, `(.L_x_0) ;  /* 0x000001f000007945 */ /* 0x000fe20003800000 */
[----:B-1----:R-:W-:-:S03]  /*0070*/  VIADD R1, R1, 0xfffffd90 ;  /* 0xfffffd9001017836 */ /* 0x002fc60000000000 */
[----:B------:R-:W1:Y:S08]  /*0080*/  LDC R6, c[0x0][0x228] ;  /* 0x00008a00ff067b82 */ /* 0x000e700000000800 */
[----:B------:R-:W4:Y:S08]  /*0090*/  LDC R13, c[0x0][0x230] ;  /* 0x00008c00ff0d7b82 */ /* 0x000f300000000800 */
[----:B------:R-:W-:Y:S01]  /*00a0*/  S2UR UR50, SR_CTAID.Y ;  /* 0x00000000003279c3 */ /* 0x000fe20000002600 */
[----:B---3--:R-:W-:-:S03]  /*00b0*/  ULEA UR55, UR4, UR55, 0x18 ;  /* 0x0000003704377291 */ /* 0x008fc6000f8ec03f */
[----:B------:R-:W-:Y:S01]  /*00c0*/  ULDC UR4, c[0x0][0x10] ;  /* 0x0000040000047ab9 */ /* 0x000fe20000000800 */
[----:B--2---:R-:W-:-:S03]  /*00d0*/  LOP3.LUT R3, R16, 0x7f, RZ, 0xc0, !PT ;  /* 0x0000007f10037812 */ /* 0x004fc600078ec0ff */
[----:B------:R-:W2:Y:S01]  /*00e0*/  S2UR UR5, SR_CTAID.Z ;  /* 0x00000000000579c3 */ /* 0x000ea20000002700 */
[----:B-1----:R-:W-:Y:S01]  /*00f0*/  VIADD R6, R6, 0xffffffff ;  /* 0xffffffff06067836 */ /* 0x002fe20000000000 */
[C---:B------:R-:W-:Y:S02]  /*0100*/  ISETP.GE.U32.AND P0, PT, R3.reuse, 0x20, PT ;  /* 0x000000200300780c */ /* 0x040fe40003f06070 */
[C---:B------:R-:W-:Y:S02]  /*0110*/  ISETP.NE.U32.AND P1, PT, R3.reuse, RZ, PT ;  /* 0x000000ff0300720c */ /* 0x040fe40003f25070 */
[----:B------:R-:W-:Y:S02]  /*0120*/  LEA R12, R3, UR55, 0x2 ;  /* 0x00000037030c7c11 */ /* 0x000fe4000f8e10ff */
[----:B------:R-:W1:Y:S01]  /*0130*/  S2UR UR51, SR_CTAID.X ;  /* 0x00000000003379c3 */ /* 0x000e620000002500 */
[----:B----4-:R-:W-:-:S06]  /*0140*/  VIADD R8, R13, 0xffffffff ;  /* 0xffffffff0d087836 */ /* 0x010fcc0000000000 */
[----:B------:R3:W-:Y:S01]  /*0150*/  @!P0 STS [R12], RZ ;  /* 0x000000ff0c008388 */ /* 0x0007e20000000800 */
[----:B------:R-:W-:-:S03]  /*0160*/  NOP ;  /* 0x0000000000007918 */ /* 0x000fc60000000000 */
[----:B------:R3:W-:Y:S01]  /*0170*/  @!P1 STS [UR55+0x24], R6 ;  /* 0x00002406ff009988 */ /* 0x0007e20008000837 */
[----:B--2---:R-:W-:-:S03]  /*0180*/  UIMAD UR4, UR5, UR4, UR50 ;  /* 0x00000004050472a4 */ /* 0x004fc6000f8e0232 */
[----:B------:R3:W-:Y:S01]  /*0190*/  @!P1 STS [UR55+0x20], R8 ;  /* 0x00002008ff009988 */ /* 0x0007e20008000837 */
[----:B-1----:R-:W-:-:S04]  /*01a0*/  UIMAD UR4, UR4, UR6, UR51 ;  /* 0x00000006040472a4 */ /* 0x002fc8000f8e0233 */
[----:B------:R-:W-:-:S04]  /*01b0*/  UIMAD UR8, UR4, 0x180, URZ ;  /* 0x00000180040878a4 */ /* 0x000fc8000f8e023f */
[----:B------:R-:W-:-:S04]  /*01c0*/  UIADD3 UR4, UP0, UR8, UR48, URZ ;  /* 0x0000003008047290 */ /* 0x000fc8000ff1e03f */
[----:B------:R-:W-:Y:S01]  /*01d0*/  ULEA.HI.X.SX32 UR5, UR8, UR49, 0x1, UP0 ;  /* 0x0000003108057291 */ /* 0x000fe200080f0e3f */
[----:B---3--:R-:W-:Y:S11]  /*01e0*/  @P1 BRA `(.L_x_1) ;  /* 0x0000000000181947 */ /* 0x008ff60003800000 */
[----:B------:R-:W1:Y:S01]  /*01f0*/  LDS R0, [UR55+0x8] ;  /* 0x00000837ff007984 */ /* 0x000e620008000800 */
[----:B------:R-:W2:Y:S01]  /*0200*/  LDC.64 R10, c[0x0][0x210] ;  /* 0x00008400ff0a7b82 */ /* 0x000ea20000000a00 */
[----:B------:R-:W-:Y:S02]  /*0210*/  IMAD.MOV.U32 R5, RZ, RZ, 0x70 ;  /* 0x00000070ff057424 */ /* 0x000fe400078e00ff */
[----:B--2---:R2:W-:Y:S03]  /*0220*/  STS.64 [UR55], R10 ;  /* 0x0000000aff007988 */ /* 0x0045e60008000a37 */
[----:B-1----:R-:W-:-:S05]  /*0230*/  LOP3.LUT R0, R0, 0x10, R5, 0xd8, !PT ;  /* 0x0000001000007812 */ /* 0x002fca00078ed805 */
[----:B------:R2:W-:Y:S02]  /*0240*/  STS [UR55+0x8], R0 ;  /* 0x00000800ff007988 */ /* 0x0005e40008000837 */
.L_x_1:
[----:B------:R-:W-:Y:S05]  /*0250*/  BSYNC B0 ;  /* 0x0000000000007941 */ /* 0x000fea0003800000 */
.L_x_0:
[----:B------:R-:W-:Y:S04]  /*0260*/  BSSY B0, `(.L_x_2) ;  /* 0x000000a000007945 */ /* 0x000fe80003800000 */
[----:B------:R-:W-:Y:S05]  /*0270*/  @P1 BRA `(.L_x_3) ;  /* 0x0000000000201947 */ /* 0x000fea0003800000 */
[----:B--2---:R-:W1:Y:S01]  /*0280*/  LDS R0, [UR55+0x34] ;  /* 0x00003437ff007984 */ /* 0x004e620008000800 */
[----:B------:R-:W-:Y:S02]  /*0290*/  IMAD.MOV.U32 R5, RZ, RZ, 0x3f000000 ;  /* 0x3f000000ff057424 */ /* 0x000fe400078e00ff */
[----:B------:R-:W-:Y:S01]  /*02a0*/  @!P1 IMAD.MOV.U32 R2, RZ, RZ, 0x7f ;  /* 0x0000007fff029424 */ /* 0x000fe200078e00ff */
[----:B------:R-:W2:Y:S02]  /*02b0*/  @!P1 LDS R7, [UR55+0x38] ;  /* 0x00003837ff079984 */ /* 0x000ea40008000800 */
[----:B-1----:R-:W-:Y:S02]  /*02c0*/  LOP3.LUT R0, R0, 0xff000000, R5, 0xb8, !PT ;  /* 0xff00000000007812 */ /* 0x002fe400078eb805 */
[----:B--2---:R-:W-:-:S03]  /*02d0*/  @!P1 LOP3.LUT R2, R7, 0xff, R2, 0xb8, !PT ;  /* 0x000000ff07029812 */ /* 0x004fc600078eb802 */
[----:B------:R1:W-:Y:S04]  /*02e0*/  STS [UR55+0x34], R0 ;  /* 0x00003400ff007988 */ /* 0x0003e80008000837 */
[----:B------:R1:W-:Y:S02]  /*02f0*/  @!P1 STS [UR55+0x38], R2 ;  /* 0x00003802ff009988 */ /* 0x0003e40008000837 */
.L_x_3:
[----:B------:R-:W-:Y:S05]  /*0300*/  BSYNC B0 ;  /* 0x0000000000007941 */ /* 0x000fea0003800000 */
.L_x_2:
[----:B------:R-:W-:Y:S04]  /*0310*/  BSSY B0, `(.L_x_4) ;  /* 0x000000e000007945 */ /* 0x000fe80003800000 */
[----:B------:R-:W-:Y:S05]  /*0320*/  @P1 BRA `(.L_x_5) ;  /* 0x0000000000301947 */ /* 0x000fea0003800000 */
[----:B-1----:R-:W1:Y:S01]  /*0330*/  LDS R2, [UR55+0x34] ;  /* 0x00003437ff027984 */ /* 0x002e620008000800 */
[----:B------:R-:W3:Y:S03]  /*0340*/  LDC.64 R4, c[0x0][0x238] ;  /* 0x00008e00ff047b82 */ /* 0x000ee60000000a00 */
[----:B--2---:R-:W2:Y:S01]  /*0350*/  LDS R0, [UR55+0x1c] ;  /* 0x00001c37ff007984 */ /* 0x004ea20008000800 */
[C---:B---3--:R-:W-:Y:S01]  /*0360*/  SHF.L.U64.HI R5, R4.reuse, 0x1, R5 ;  /* 0x0000000104057819 */ /* 0x048fe20000010205 */
[----:B------:R-:W-:-:S03]  /*0370*/  IMAD.SHL.U32 R4, R4, 0x2, RZ ;  /* 0x0000000204047824 */ /* 0x000fc600078e00ff */
[--C-:B------:R-:W-:Y:S02]  /*0380*/  SHF.R.U32.HI R7, RZ, 0x4, R5.reuse ;  /* 0x00000004ff077819 */ /* 0x100fe40000011605 */
[----:B------:R-:W-:-:S05]  /*0390*/  SHF.R.U64 R4, R4, 0x4, R5 ;  /* 0x0000000404047819 */ /* 0x000fca0000001205 */
[----:B------:R3:W-:Y:S01]  /*03a0*/  STS [UR55+0xc], R4 ;  /* 0x00000c04ff007988 */ /* 0x0007e20008000837 */
[----:B-1----:R-:W-:Y:S02]  /*03b0*/  LOP3.LUT R2, R2, 0x7, RZ, 0xb8, !PT ;  /* 0x0000000702027812 */ /* 0x002fe400078eb8ff */
[----:B--2---:R-:W-:-:S03]  /*03c0*/  LOP3.LUT R0, R0, 0xf, R7, 0xb8, !PT ;  /* 0x0000000f00007812 */ /* 0x004fc600078eb807 */
[----:B------:R3:W-:Y:S04]  /*03d0*/  STS [UR55+0x34], R2 ;  /* 0x00003402ff007988 */ /* 0x0007e80008000837 */
[----:B------:R3:W-:Y:S02]  /*03e0*/  STS [UR55+0x1c], R0 ;  /* 0x00001c00ff007988 */ /* 0x0007e40008000837 */
.L_x_5:
[----:B------:R-:W-:Y:S05]  /*03f0*/  BSYNC B0 ;  /* 0x0000000000007941 */ /* 0x000fea0003800000 */
.L_x_4:
[----:B------:R-:W-:Y:S04]  /*0400*/  BSSY B1, `(.L_x_6) ;  /* 0x000001b000017945 */ /* 0x000fe80003800000 */
[----:B------:R-:W-:Y:S01]  /*0410*/  BSSY B0, `(.L_x_7) ;  /* 0x0000016000007945 */ /* 0x000fe20003800000 */
[----:B-123--:R-:W-:-:S03]  /*0420*/  IMAD.MOV.U32 R0, RZ, RZ, RZ ;  /* 0x000000ffff007224 */ /* 0x00efc600078e00ff */
[----:B------:R-:W-:Y:S05]  /*0430*/  @P1 BRA `(.L_x_8) ;  /* 0x0000000000201947 */ /* 0x000fea0003800000 */
[----:B------:R-:W1:Y:S02]  /*0440*/  LDS R2, [UR55+0x34] ;  /* 0x00003437ff027984 */ /* 0x000e640008000800 */
[----:B-1----:R-:W-:-:S05]  /*0450*/  LOP3.LUT R2, R2, 0x38, RZ, 0xb8, !PT ;  /* 0x0000003802027812 */ /* 0x002fca00078eb8ff */
[----:B------:R1:W-:Y:S01]  /*0460*/  STS [UR55+0x34], R2 ;  /* 0x00003402ff007988 */ /* 0x0003e20008000837 */
[----:B------:R-:W-:Y:S05]  /*0470*/  @P1 BRA `(.L_x_9) ;  /* 0x0000000000201947 */ /* 0x000fea0003800000 */
[----:B-1----:R-:W1:Y:S01]  /*0480*/  LDS R2, [UR55+0x8] ;  /* 0x00000837ff027984 */ /* 0x002e620008000800 */
[----:B------:R-:W-:-:S05]  /*0490*/  IMAD.MOV.U32 R5, RZ, RZ, 0x780 ;  /* 0x00000780ff057424 */ /* 0x000fca00078e00ff */
[----:B-1----:R-:W-:-:S05]  /*04a0*/  LOP3.LUT R2, R2, 0x500, R5, 0xd8, !PT ;  /* 0x0000050002027812 */ /* 0x002fca00078ed805 */
[----:B------:R1:W-:Y:S02]  /*04b0*/  STS [UR55+0x8], R2 ;  /* 0x00000802ff007988 */ /* 0x0003e40008000837 */
.L_x_8:
[----:B------:R-:W-:Y:S05]  /*04c0*/  @P1 BRA `(.L_x_10) ;  /* 0x0000000000281947 */ /* 0x000fea0003800000 */
[----:B-1----:R-:W1:Y:S02]  /*04d0*/  LDS R2, [UR55+0x8] ;  /* 0x00000837ff027984 */ /* 0x002e640008000800 */
[----:B-1----:R-:W-:-:S05]  /*04e0*/  LOP3.LUT R2, R2, 0x1800, RZ, 0xb8, !PT ;  /* 0x0000180002027812 */ /* 0x002fca00078eb8ff */
[----:B------:R2:W-:Y:S02]  /*04f0*/  STS [UR55+0x8], R2 ;  /* 0x00000802ff007988 */ /* 0x0005e40008000837 */
.L_x_9:
[----:B------:R-:W-:Y:S05]  /*0500*/  @P1 BREAK B0 ;  /* 0x0000000000001942 */ /* 0x000fea0003800000 */
[----:B------:R-:W-:Y:S05]  /*0510*/  @P1 BRA `(.L_x_11) ;  /* 0x0000000000241947 */ /* 0x000fea0003800000 */
[----:B------:R-:W3:Y:S01]  /*0520*/  LDS R5, [UR55+0x8] ;  /* 0x00000837ff057984 */ /* 0x000ee20008000800 */
[----:B-12---:R-:W-:-:S05]  /*0530*/  IMAD.MOV.U32 R2, RZ, RZ, 0x6000 ;  /* 0x00006000ff027424 */ /* 0x006fca00078e00ff */
[----:B---3--:R-:W-:-:S04]  /*0540*/  LOP3.LUT R2, R5, 0x6000, R2, 0xd8, !PT ;  /* 0x0000600005027812 */ /* 0x008fc800078ed802 */
[----:B------:R-:W-:-:S05]  /*0550*/  LOP3.LUT R2, R2, 0x400000, RZ, 0xb8, !PT ;  /* 0x0040000002027812 */ /* 0x000fca00078eb8ff */
[----:B------:R2:W-:Y:S02]  /*0560*/  STS [UR55+0x8], R2 ;  /* 0x00000802ff007988 */ /* 0x0005e40008000837 */
.L_x_10:
[----:B------:R-:W-:Y:S05]  /*0570*/  BSYNC B0 ;  /* 0x0000000000007941 */ /* 0x000fea0003800000 */
.L_x_7:
[----:B-12---:R-:W1:Y:S02]  /*0580*/  @!P1 LDS R2, [UR55+0x8] ;  /* 0x00000837ff029984 */ /* 0x006e640008000800 */
[----:B-1----:R-:W-:-:S05]  /*0590*/  @!P1 LOP3.LUT R2, R2, 0x8000, RZ, 0xb8, !PT ;  /* 0x0000800002029812 */ /* 0x002fca00078eb8ff */
[----:B------:R3:W-:Y:S02]  /*05a0*/  @!P1 STS [UR55+0x8], R2 ;  /* 0x00000802ff009988 */ /* 0x0007e40008000837 */
.L_x_11:
[----:B------:R-:W-:Y:S05]  /*05b0*/  BSYNC B1 ;  /* 0x0000000000017941 */ /* 0x000fea0003800000 */
.L_x_6:
[----:B------:R-:W-:Y:S05]  /*05c0*/  WARPSYNC.ALL ;  /* 0x0000000000007948 */ /* 0x000fea0003800000 */
[----:B------:R-:W4:Y:S02]  /*05d0*/  LDC R7, c[0x0][0x22c] ;  /* 0x00008b00ff077b82 */ /* 0x000f240000000800 */
[----:B----4-:R-:W-:Y:S01]  /*05e0*/  VIADD R7, R7, 0xffffffff ;  /* 0xffffffff07077836 */ /* 0x010fe20000000000 */
[----:B------:R-:W-:Y:S06]  /*05f0*/  @P0 BRA `(.L_x_12) ;  /* 0x0000000000280947 */ /* 0x000fec0003800000 */
[----:B-123--:R-:W1:Y:S01]  /*0600*/  S2R R2, SR_LANEID ;  /* 0x0000000000027919 */ /* 0x00ee620000000000 */
[----:B------:R-:W-:Y:S05]  /*0610*/  WARPSYNC.ALL ;  /* 0x0000000000007948 */ /* 0x000fea0003800000 */
[----:B-1----:R-:W-:-:S05]  /*0620*/  IMAD.SHL.U32 R2, R2, 0x4, RZ ;  /* 0x0000000402027824 */ /* 0x002fca00078e00ff */
[----:B------:R-:W1:Y:S01]  /*0630*/  LDS R9, [R2+UR55] ;  /* 0x0000003702097984 */ /* 0x000e620008000800 */
[----:B------:R-:W-:-:S05]  /*0640*/  IADD3 R4, P2, R2, UR4, RZ ;  /* 0x0000000402047c10 */ /* 0x000fca000ff5e0ff */
[----:B------:R-:W-:-:S05]  /*0650*/  IMAD.X R5, RZ, RZ, UR5, P2 ;  /* 0x00000005ff057e24 */ /* 0x000fca00090e06ff */
[----:B-1----:R4:W5:Y:S01]  /*0660*/  ATOMG.E.EXCH.STRONG.GPU PT, RZ, [R4], R9 ;  /* 0x0000000904ff73a8 */ /* 0x00296200041ee100 */
[----:B------:R-:W-:-:S04]  /*0670*/  DEPBAR {5,4,3,2,1,0} ;  /* 0x0000003f0000791a */ /* 0x000fc80000000000 */
[----:B------:R4:W-:Y:S01]  /*0680*/  UTMACCTL.IV [UR4] ;  /* 0x00000000040079b9 */ /* 0x0009e20008000000 */
[----:B------:R-:W-:Y:S01]  /*0690*/  NOP ;  /* 0x0000000000007918 */ /* 0x000fe20000000000 */
.L_x_12:
[----:B------:R-:W-:Y:S05]  /*06a0*/  @P0 BRA `(.L_x_13) ;  /* 0x00000000000c0947 */ /* 0x000fea0003800000 */
[----:B------:R0:W-:Y:S01]  /*06b0*/  UTMACMDFLUSH ;  /* 0x00000000000079b7 */ /* 0x0001e20000000000 */
[----:B------:R-:W-:Y:S05]  /*06c0*/  @P0 BRA `(.L_x_13) ;  /* 0x0000000000040947 */ /* 0x000fea0003800000 */
[----:B------:R-:W-:-:S04]  /*06d0*/  DEPBAR.LE SB0, 0x0 ;  /* 0x000080000000791a */ /* 0x000fc80000000000 */
.L_x_13:
[----:B------:R-:W-:Y:S05]  /*06e0*/  WARPSYNC.ALL ;  /* 0x0000000000007948 */ /* 0x000fea0003800000 */
[----:B-----5:R-:W-:Y:S06]  /*06f0*/  BAR.SYNC.DEFER_BLOCKING 0x0 ;  /* 0x0000000000007b1d */ /* 0x020fec0000010000 */
[----:B------:R-:W-:Y:S02]  /*0700*/  BSSY B1, `(.L_x_14) ;  /* 0x000000b000017945 */ /* 0x000fe40003800000 */
[----:B------:R-:W-:Y:S06]  /*0710*/  BAR.SYNC.DEFER_BLOCKING 0x0 ;  /* 0x0000000000007b1d */ /* 0x000fec0000010000 */
[----:B------:R1:W-:Y:S01]  /*0720*/  @!P0 STS [R12], RZ ;  /* 0x000000ff0c008388 */ /* 0x0003e20000000800 */
[----:B------:R-:W-:Y:S01]  /*0730*/  NOP ;  /* 0x0000000000007918 */ /* 0x000fe20000000000 */
[----:B------:R-:W-:Y:S05]  /*0740*/  @P1 BRA `(.L_x_15) ;  /* 0x0000000000181947 */ /* 0x000fea0003800000 */
[----:B-123--:R-:W1:Y:S01]  /*0750*/  LDS R2, [UR55+0x8] ;  /* 0x00000837ff027984 */ /* 0x00ee620008000800 */
[----:B------:R-:W2:Y:S01]  /*0760*/  LDC.64 R10, c[0x0][0x218] ;  /* 0x00008600ff0a7b82 */ /* 0x000ea20000000a00 */
[----:B----4-:R-:W-:Y:S02]  /*0770*/  IMAD.MOV.U32 R5, RZ, RZ, 0x70 ;  /* 0x00000070ff057424 */ /* 0x010fe400078e00ff */
[----:B--2---:R2:W-:Y:S03]  /*0780*/  STS.64 [UR55], R10 ;  /* 0x0000000aff007988 */ /* 0x0045e60008000a37 */
[----:B-1----:R-:W-:-:S05]  /*0790*/  LOP3.LUT R2, R2, 0x10, R5, 0xd8, !PT ;  /* 0x0000001002027812 */ /* 0x002fca00078ed805 */
[----:B------:R2:W-:Y:S02]  /*07a0*/  STS [UR55+0x8], R2 ;  /* 0x00000802ff007988 */ /* 0x0005e40008000837 */
.L_x_15:
[----:B----4-:R-:W-:Y:S05]  /*07b0*/  BSYNC B1 ;  /* 0x0000000000017941 */ /* 0x010fea0003800000 */
.L_x_14:
[----:B------:R-:W-:Y:S04]  /*07c0*/  BSSY B1, `(.L_x_16) ;  /* 0x000000a000017945 */ /* 0x000fe80003800000 */
[----:B------:R-:W-:Y:S05]  /*07d0*/  @P1 BRA `(.L_x_17) ;  /* 0x0000000000201947 */ /* 0x000fea0003800000 */
[----:B-123--:R-:W1:Y:S01]  /*07e0*/  LDS R2, [UR55+0x34] ;  /* 0x00003437ff027984 */ /* 0x00ee620008000800 */
[----:B------:R-:W-:Y:S02]  /*07f0*/  IMAD.MOV.U32 R5, RZ, RZ, 0x3f000000 ;  /* 0x3f000000ff057424 */ /* 0x000fe400078e00ff */
[----:B------:R-:W-:Y:S01]  /*0800*/  @!P1 IMAD.MOV.U32 R9, RZ, RZ, 0x7f ;  /* 0x0000007fff099424 */ /* 0x000fe200078e00ff */
[----:B------:R-:W2:Y:S02]  /*0810*/  @!P1 LDS R4, [UR55+0x38] ;  /* 0x00003837ff049984 */ /* 0x000ea40008000800 */
[----:B-1----:R-:W-:Y:S02]  /*0820*/  LOP3.LUT R2, R2, 0xff000000, R5, 0xb8, !PT ;  /* 0xff00000002027812 */ /* 0x002fe400078eb805 */
[----:B--2---:R-:W-:-:S03]  /*0830*/  @!P1 LOP3.LUT R4, R4, 0xff, R9, 0xb8, !PT ;  /* 0x000000ff04049812 */ /* 0x004fc600078eb809 */
[----:B------:R4:W-:Y:S04]  /*0840*/  STS [UR55+0x34], R2 ;  /* 0x00003402ff007988 */ /* 0x0009e80008000837 */
[----:B------:R4:W-:Y:S02]  /*0850*/  @!P1 STS [UR55+0x38], R4 ;  /* 0x00003804ff009988 */ /* 0x0009e40008000837 */
.L_x_17:
[----:B------:R-:W-:Y:S05]  /*0860*/  BSYNC B1 ;  /* 0x0000000000017941 */ /* 0x000fea0003800000 */
.L_x_16:
[----:B------:R-:W-:Y:S04]  /*0870*/  BSSY B1, `(.L_x_18) ;  /* 0x0000004000017945 */ /* 0x000fe80003800000 */
[----:B------:R-:W-:Y:S05]  /*0880*/  @P1 BRA `(.L_x_19) ;  /* 0x0000000000081947 */ /* 0x000fea0003800000 */
[----:B------:R1:W-:Y:S04]  /*0890*/  STS [UR55+0x24], R8 ;  /* 0x00002408ff007988 */ /* 0x0003e80008000837 */
[----:B------:R1:W-:Y:S02]  /*08a0*/  STS [UR55+0x20], R7 ;  /* 0x00002007ff007988 */ /* 0x0003e40008000837 */
.L_x_19:
[----:B------:R-:W-:Y:S05]  /*08b0*/  BSYNC B1 ;  /* 0x0000000000017941 */ /* 0x000fea0003800000 */
.L_x_18:
[----:B------:R-:W-:Y:S04]  /*08c0*/  BSSY B1, `(.L_x_20) ;  /* 0x000000e000017945 */ /* 0x000fe80003800000 */
[----:B------:R-:W-:Y:S05]  /*08d0*/  @P1 BRA `(.L_x_21) ;  /* 0x0000000000301947 */ /* 0x000fea0003800000 */
[----:B----4-:R-:W4:Y:S01]  /*08e0*/  LDS R4, [UR55+0x34] ;  /* 0x00003437ff047984 */ /* 0x010f220008000800 */
[----:B--2---:R-:W2:Y:S03]  /*08f0*/  LDC.64 R10, c[0x0][0x240] ;  /* 0x00009000ff0a7b82 */ /* 0x004ea60000000a00 */
[----:B-1-3--:R-:W1:Y:S01]  /*0900*/  LDS R2, [UR55+0x1c] ;  /* 0x00001c37ff027984 */ /* 0x00ae620008000800 */
[C---:B--2---:R-:W-:Y:S01]  /*0910*/  SHF.L.U64.HI R8, R10.reuse, 0x1, R11 ;  /* 0x000000010a087819 */ /* 0x044fe2000001020b */
[----:B------:R-:W-:-:S03]  /*0920*/  IMAD.SHL.U32 R5, R10, 0x2, RZ ;  /* 0x000000020a057824 */ /* 0x000fc600078e00ff */
[--C-:B------:R-:W-:Y:S02]  /*0930*/  SHF.R.U32.HI R9, RZ, 0x4, R8.reuse ;  /* 0x00000004ff097819 */ /* 0x100fe40000011608 */
[----:B------:R-:W-:-:S05]  /*0940*/  SHF.R.U64 R5, R5, 0x4, R8 ;  /* 0x0000000405057819 */ /* 0x000fca0000001208 */
[----:B------:R2:W-:Y:S01]  /*0950*/  STS [UR55+0xc], R5 ;  /* 0x00000c05ff007988 */ /* 0x0005e20008000837 */
[----:B----4-:R-:W-:Y:S02]  /*0960*/  LOP3.LUT R4, R4, 0x7, RZ, 0xb8, !PT ;  /* 0x0000000704047812 */ /* 0x010fe400078eb8ff */
[----:B-1----:R-:W-:-:S03]  /*0970*/  LOP3.LUT R2, R2, 0xf, R9, 0xb8, !PT ;  /* 0x0000000f02027812 */ /* 0x002fc600078eb809 */
[----:B------:R2:W-:Y:S04]  /*0980*/  STS [UR55+0x34], R4 ;  /* 0x00003404ff007988 */ /* 0x0005e80008000837 */
[----:B------:R2:W-:Y:S02]  /*0990*/  STS [UR55+0x1c], R2 ;  /* 0x00001c02ff007988 */ /* 0x0005e40008000837 */
.L_x_21:
[----:B------:R-:W-:Y:S05]  /*09a0*/  BSYNC B1 ;  /* 0x0000000000017941 */ /* 0x000fea0003800000 */
.L_x_20:
[----:B------:R-:W-:Y:S04]  /*09b0*/  BSSY B2, `(.L_x_22) ;  /* 0x000001a000027945 */ /* 0x000fe80003800000 */
[----:B------:R-:W-:Y:S04]  /*09c0*/  BSSY B1, `(.L_x_23) ;  /* 0x0000015000017945 */ /* 0x000fe80003800000 */
[----:B------:R-:W-:Y:S05]  /*09d0*/  @P1 BRA `(.L_x_24) ;  /* 0x0000000000201947 */ /* 0x000fea0003800000 */
[----:B-1234-:R-:W1:Y:S02]  /*09e0*/  LDS R2, [UR55+0x34] ;  /* 0x00003437ff027984 */ /* 0x01ee640008000800 */
[----:B-1----:R-:W-:-:S05]  /*09f0*/  LOP3.LUT R2, R2, 0x38, RZ, 0xb8, !PT ;  /* 0x0000003802027812 */ /* 0x002fca00078eb8ff */
[----:B------:R1:W-:Y:S01]  /*0a00*/  STS [UR55+0x34], R2 ;  /* 0x00003402ff007988 */ /* 0x0003e20008000837 */
[----:B------:R-:W-:Y:S05]  /*0a10*/  @P1 BRA `(.L_x_25) ;  /* 0x0000000000201947 */ /* 0x000fea0003800000 */
[----:B-1----:R-:W1:Y:S01]  /*0a20*/  LDS R2, [UR55+0x8] ;  /* 0x00000837ff027984 */ /* 0x002e620008000800 */
[----:B------:R-:W-:-:S05]  /*0a30*/  IMAD.MOV.U32 R5, RZ, RZ, 0x780 ;  /* 0x00000780ff057424 */ /* 0x000fca00078e00ff */
[----:B-1----:R-:W-:-:S05]  /*0a40*/  LOP3.LUT R2, R2, 0x500, R5, 0xd8, !PT ;  /* 0x0000050002027812 */ /* 0x002fca00078ed805 */
[----:B------:R1:W-:Y:S02]  /*0a50*/  STS [UR55+0x8], R2 ;  /* 0x00000802ff007988 */ /* 0x0003e40008000837 */
.L_x_24:
[----:B------:R-:W-:Y:S05]  /*0a60*/  @P1 BRA `(.L_x_26) ;  /* 0x0000000000281947 */ /* 0x000fea0003800000 */
[----:B-1234-:R-:W1:Y:S02]  /*0a70*/  LDS R2, [UR55+0x8] ;  /* 0x00000837ff027984 */ /* 0x01ee640008000800 */
[----:B-1----:R-:W-:-:S05]  /*0a80*/  LOP3.LUT R2, R2, 0x1800, RZ, 0xb8, !PT ;  /* 0x0000180002027812 */ /* 0x002fca00078eb8ff */
[----:B------:R2:W-:Y:S02]  /*0a90*/  STS [UR55+0x8], R2 ;  /* 0x00000802ff007988 */ /* 0x0005e40008000837 */
.L_x_25:
[----:B------:R-:W-:Y:S05]  /*0aa0*/  @P1 BREAK B1 ;  /* 0x0000000000011942 */ /* 0x000fea0003800000 */
[----:B------:R-:W-:Y:S05]  /*0ab0*/  @P1 BRA `(.L_x_27) ;  /* 0x0000000000241947 */ /* 0x000fea0003800000 */
[----:B-12---:R-:W1:Y:S01]  /*0ac0*/  LDS R2, [UR55+0x8] ;  /* 0x00000837ff027984 */ /* 0x006e620008000800 */
[----:B------:R-:W-:-:S05]  /*0ad0*/  IMAD.MOV.U32 R5, RZ, RZ, 0x6000 ;  /* 0x00006000ff057424 */ /* 0x000fca00078e00ff */
[----:B-1----:R-:W-:-:S04]  /*0ae0*/  LOP3.LUT R2, R2, 0x6000, R5, 0xd8, !PT ;  /* 0x0000600002027812 */ /* 0x002fc800078ed805 */
[----:B------:R-:W-:-:S05]  /*0af0*/  LOP3.LUT R2, R2, 0x400000, RZ, 0xb8, !PT ;  /* 0x0040000002027812 */ /* 0x000fca00078eb8ff */
[----:B------:R1:W-:Y:S02]  /*0b00*/  STS [UR55+0x8], R2 ;  /* 0x00000802ff007988 */ /* 0x0003e40008000837 */
.L_x_26:
[----:B------:R-:W-:Y:S05]  /*0b10*/  BSYNC B1 ;  /* 0x0000000000017941 */ /* 0x000fea0003800000 */
.L_x_23:
[----:B-1234-:R-:W1:Y:S02]  /*0b20*/  @!P1 LDS R2, [UR55+0x8] ;  /* 0x00000837ff029984 */ /* 0x01ee640008000800 */
[----:B-1----:R-:W-:-:S05]  /*0b30*/  @!P1 LOP3.LUT R2, R2, 0x8000, RZ, 0xb8, !PT ;  /* 0x0000800002029812 */ /* 0x002fca00078eb8ff */
[----:B------:R3:W-:Y:S02]  /*0b40*/  @!P1 STS [UR55+0x8], R2 ;  /* 0x00000802ff009988 */ /* 0x0007e40008000837 */
.L_x_27:
[----:B------:R-:W-:Y:S05]  /*0b50*/  BSYNC B2 ;  /* 0x0000000000027941 */ /* 0x000fea0003800000 */
.L_x_22:
[----:B------:R-:W-:Y:S05]  /*0b60*/  WARPSYNC.ALL ;  /* 0x0000000000007948 */ /* 0x000fea0003800000 */
[----:B------:R-:W-:-:S04]  /*0b70*/  UIADD3 UR7, UR8, 0x80, URZ ;  /* 0x0000008008077890 */ /* 0x000fc8000fffe03f */
[----:B------:R-:W-:-:S04]  /*0b80*/  UIADD3 UR6, UP0, UR7, UR48, URZ ;  /* 0x0000003007067290 */ /* 0x000fc8000ff1e03f */
[----:B------:R-:W-:Y:S01]  /*0b90*/  ULEA.HI.X.SX32 UR7, UR7, UR49, 0x1, UP0 ;  /* 0x0000003107077291 */ /* 0x000fe200080f0e3f */
[----:B------:R-:W-:Y:S11]  /*0ba0*/  @P0 BRA `(.L_x_28) ;  /* 0x0000000000280947 */ /* 0x000ff60003800000 */
        /* <DEDUP_REMOVED lines=10> */
.L_x_28:
[----:B------:R-:W-:Y:S05]  /*0c50*/  @P0 BRA `(.L_x_29) ;  /* 0x00000000000c0947 */ /* 0x000fea0003800000 */
[----:B------:R0:W-:Y:S01]  /*0c60*/  UTMACMDFLUSH ;  /* 0x00000000000079b7 */ /* 0x0001e20000000000 */
[----:B------:R-:W-:Y:S05]  /*0c70*/  @P0 BRA `(.L_x_29) ;  /* 0x0000000000040947 */ /* 0x000fea0003800000 */
[----:B------:R-:W-:-:S04]  /*0c80*/  DEPBAR.LE SB0, 0x0 ;  /* 0x000080000000791a */ /* 0x000fc80000000000 */
.L_x_29:
        /* <DEDUP_REMOVED lines=8> */
[----:B----4-:R-:W2:Y:S01]  /*0d10*/  LDC.64 R8, c[0x0][0x220] ;  /* 0x00008800ff087b82 */ /* 0x010ea20000000a00 */
[----:B------:R-:W-:Y:S02]  /*0d20*/  IMAD.MOV.U32 R5, RZ, RZ, 0x70 ;  /* 0x00000070ff057424 */ /* 0x000fe400078e00ff */
[----:B--2---:R2:W-:Y:S03]  /*0d30*/  STS.64 [UR55], R8 ;  /* 0x00000008ff007988 */ /* 0x0045e60008000a37 */
[----:B-1----:R-:W-:-:S05]  /*0d40*/  LOP3.LUT R2, R2, 0x10, R5, 0xd8, !PT ;  /* 0x0000001002027812 */ /* 0x002fca00078ed805 */
[----:B------:R2:W-:Y:S02]  /*0d50*/  STS [UR55+0x8], R2 ;  /* 0x00000802ff007988 */ /* 0x0005e40008000837 */
.L_x_31:
[----:B----4-:R-:W-:Y:S05]  /*0d60*/  BSYNC B2 ;  /* 0x0000000000027941 */ /* 0x010fea0003800000 */
.L_x_30:
[----:B------:R-:W-:Y:S04]  /*0d70*/  BSSY B3, `(.L_x_32) ;  /* 0x0000011000037945 */ /* 0x000fe80003800000 */
[----:B------:R-:W-:Y:S04]  /*0d80*/  BSSY B2, `(.L_x_33) ;  /* 0x000000e000027945 */ /* 0x000fe80003800000 */
[----:B------:R-:W-:Y:S05]  /*0d90*/  @P1 BRA `(.L_x_34) ;  /* 0x0000000000241947 */ /* 0x000fea0003800000 */
[----:B-123--:R-:W1:Y:S01]  /*0da0*/  LDS R2, [UR55+0x34] ;  /* 0x00003437ff027984 */ /* 0x00ee620008000800 */
[----:B------:R-:W-:-:S05]  /*0db0*/  IMAD.MOV.U32 R5, RZ, RZ, 0x3f000000 ;  /* 0x3f000000ff057424 */ /* 0x000fca00078e00ff */
[----:B-1----:R-:W-:-:S05]  /*0dc0*/  LOP3.LUT R2, R2, 0xff000000, R5, 0xb8, !PT ;  /* 0xff00000002027812 */ /* 0x002fca00078eb805 */
[----:B------:R1:W-:Y:S01]  /*0dd0*/  STS [UR55+0x34], R2 ;  /* 0x00003402ff007988 */ /* 0x0003e20008000837 */
[----:B------:R-:W-:Y:S05]  /*0de0*/  @P1 BRA `(.L_x_35) ;  /* 0x00000000001c1947 */ /* 0x000fea0003800000 */
[----:B-1----:R-:W1:Y:S01]  /*0df0*/  LDS R2, [UR55+0x38] ;  /* 0x00003837ff027984 */ /* 0x002e620008000800 */
[----:B------:R-:W-:-:S05]  /*0e00*/  IMAD.MOV.U32 R5, RZ, RZ, 0x7f ;  /* 0x0000007fff057424 */ /* 0x000fca00078e00ff */
[----:B-1----:R-:W-:-:S05]  /*0e10*/  LOP3.LUT R2, R2, 0xff, R5, 0xb8, !PT ;  /* 0x000000ff02027812 */ /* 0x002fca00078eb805 */
[----:B------:R4:W-:Y:S02]  /*0e20*/  STS [UR55+0x38], R2 ;  /* 0x00003802ff007988 */ /* 0x0009e40008000837 */
.L_x_34:
[----:B------:R-:W-:Y:S05]  /*0e30*/  @P1 BREAK B2 ;  /* 0x0000000000021942 */ /* 0x000fea0003800000 */
[----:B------:R-:W-:Y:S05]  /*0e40*/  @P1 BRA `(.L_x_36) ;  /* 0x00000000000c1947 */ /* 0x000fea0003800000 */
[----:B------:R1:W-:Y:S02]  /*0e50*/  STS [UR55+0x20], R7 ;  /* 0x00002007ff007988 */ /* 0x0003e40008000837 */
.L_x_35:
[----:B------:R-:W-:Y:S05]  /*0e60*/  BSYNC B2 ;  /* 0x0000000000027941 */ /* 0x000fea0003800000 */
.L_x_33:
[----:B------:R1:W-:Y:S02]  /*0e70*/  @!P1 STS [UR55+0x24], R6 ;  /* 0x00002406ff009988 */ /* 0x0003e40008000837 */
.L_x_36:
[----:B------:R-:W-:Y:S05]  /*0e80*/  BSYNC B3 ;  /* 0x0000000000037941 */ /* 0x000fea0003800000 */
.L_x_32:
[----:B------:R-:W-:Y:S05]  /*0e90*/  WARPSYNC.ALL ;  /* 0x0000000000007948 */ /* 0x000fea0003800000 */
[----:B------:R-:W-:Y:S04]  /*0ea0*/  BSSY B3, `(.L_x_37) ;  /* 0x000000e000037945 */ /* 0x000fe80003800000 */
[----:B------:R-:W-:Y:S05]  /*0eb0*/  @P1 BRA `(.L_x_38) ;  /* 0x0000000000301947 */ /* 0x000fea0003800000 */
[----:B------:R-:W5:Y:S01]  /*0ec0*/  LDS R4, [UR55+0x34] ;  /* 0x00003437ff047984 */ /* 0x000f620008000800 */
[----:B--2---:R-:W2:Y:S03]  /*0ed0*/  LDC.64 R8, c[0x0][0x248] ;  /* 0x00009200ff087b82 */ /* 0x004ea60000000a00 */
[----:B-1-34-:R-:W1:Y:S01]  /*0ee0*/  LDS R2, [UR55+0x1c] ;  /* 0x00001c37ff027984 */ /* 0x01ae620008000800 */
[C---:B--2---:R-:W-:Y:S01]  /*0ef0*/  SHF.L.U64.HI R6, R8.reuse, 0x1, R9 ;  /* 0x0000000108067819 */ /* 0x044fe20000010209 */
[----:B------:R-:W-:-:S03]  /*0f00*/  IMAD.SHL.U32 R5, R8, 0x2, RZ ;  /* 0x0000000208057824 */ /* 0x000fc600078e00ff */
[--C-:B------:R-:W-:Y:S02]  /*0f10*/  SHF.R.U32.HI R7, RZ, 0x4, R6.reuse ;  /* 0x00000004ff077819 */ /* 0x100fe40000011606 */
[----:B------:R-:W-:-:S05]  /*0f20*/  SHF.R.U64 R5, R5, 0x4, R6 ;  /* 0x0000000405057819 */ /* 0x000fca0000001206 */
[----:B------:R2:W-:Y:S01]  /*0f30*/  STS [UR55+0xc], R5 ;  /* 0x00000c05ff007988 */ /* 0x0005e20008000837 */
[----:B-----5:R-:W-:Y:S02]  /*0f40*/  LOP3.LUT R4, R4, 0x7, RZ, 0xb8, !PT ;  /* 0x0000000704047812 */ /* 0x020fe400078eb8ff */
[----:B-1----:R-:W-:-:S03]  /*0f50*/  LOP3.LUT R2, R2, 0xf, R7, 0xb8, !PT ;  /* 0x0000000f02027812 */ /* 0x002fc600078eb807 */
[----:B------:R2:W-:Y:S04]  /*0f60*/  STS [UR55+0x34], R4 ;  /* 0x00003404ff007988 */ /* 0x0005e80008000837 */
[----:B------:R2:W-:Y:S02]  /*0f70*/  STS [UR55+0x1c], R2 ;  /* 0x00001c02ff007988 */ /* 0x0005e40008000837 */
.L_x_38:
[----:B------:R-:W-:Y:S05]  /*0f80*/  BSYNC B3 ;  /* 0x0000000000037941 */ /* 0x000fea0003800000 */
.L_x_37:
        /* <DEDUP_REMOVED lines=11> */
.L_x_41:
[----:B------:R-:W-:Y:S05]  /*1040*/  @P1 BRA `(.L_x_43) ;  /* 0x0000000000281947 */ /* 0x000fea0003800000 */
[----:B-1234-:R-:W1:Y:S02]  /*1050*/  LDS R2, [UR55+0x8] ;  /* 0x00000837ff027984 */ /* 0x01ee640008000800 */
[----:B-1----:R-:W-:-:S05]  /*1060*/  LOP3.LUT R2, R2, 0x1800, RZ, 0xb8, !PT ;  /* 0x0000180002027812 */ /* 0x002fca00078eb8ff */
[----:B------:R2:W-:Y:S02]  /*1070*/  STS [UR55+0x8], R2 ;  /* 0x00000802ff007988 */ /* 0x0005e40008000837 */
.L_x_42:
[----:B------:R-:W-:Y:S05]  /*1080*/  @P1 BREAK B4 ;  /* 0x0000000000041942 */ /* 0x000fea0003800000 */
[----:B------:R-:W-:Y:S05]  /*1090*/  @P1 BRA `(.L_x_44) ;  /* 0x0000000000241947 */ /* 0x000fea0003800000 */
[----:B-12---:R-:W1:Y:S01]  /*10a0*/  LDS R2, [UR55+0x8] ;  /* 0x00000837ff027984 */ /* 0x006e620008000800 */
[----:B------:R-:W-:-:S05]  /*10b0*/  IMAD.MOV.U32 R5, RZ, RZ, 0x6000 ;  /* 0x00006000ff057424 */ /* 0x000fca00078e00ff */
[----:B-1----:R-:W-:-:S04]  /*10c0*/  LOP3.LUT R2, R2, 0x6000, R5, 0xd8, !PT ;  /* 0x0000600002027812 */ /* 0x002fc800078ed805 */
[----:B------:R-:W-:-:S05]  /*10d0*/  LOP3.LUT R2, R2, 0x400000, RZ, 0xb8, !PT ;  /* 0x0040000002027812 */ /* 0x000fca00078eb8ff */
[----:B------:R1:W-:Y:S02]  /*10e0*/  STS [UR55+0x8], R2 ;  /* 0x00000802ff007988 */ /* 0x0003e40008000837 */
.L_x_43:
[----:B------:R-:W-:Y:S05]  /*10f0*/  BSYNC B4 ;  /* 0x0000000000047941 */ /* 0x000fea0003800000 */
.L_x_40:
[----:B-1234-:R-:W1:Y:S02]  /*1100*/  @!P1 LDS R2, [UR55+0x8] ;  /* 0x00000837ff029984 */ /* 0x01ee640008000800 */
[----:B-1----:R-:W-:-:S05]  /*1110*/  @!P1 LOP3.LUT R2, R2, 0x8000, RZ, 0xb8, !PT ;  /* 0x0000800002029812 */ /* 0x002fca00078eb8ff */
[----:B------:R3:W-:Y:S02]  /*1120*/  @!P1 STS [UR55+0x8], R2 ;  /* 0x00000802ff009988 */ /* 0x0007e40008000837 */
.L_x_44:
[----:B------:R-:W-:Y:S05]  /*1130*/  BSYNC B3 ;  /* 0x0000000000037941 */ /* 0x000fea0003800000 */
.L_x_39:
[----:B------:R-:W-:Y:S05]  /*1140*/  WARPSYNC.ALL ;  /* 0x0000000000007948 */ /* 0x000fea0003800000 */
[----:B------:R4:W-:Y:S01]  /*1150*/  STL [R1], RZ ;  /* 0x000000ff01007387 */ /* 0x0009e20000100800 */
[----:B------:R-:W-:Y:S01]  /*1160*/  UIADD3 UR8, UR8, 0x100, URZ ;  /* 0x0000010008087890 */ /* 0x000fe2000fffe03f */
[----:B------:R-:W-:Y:S02]  /*1170*/  ISETP.GE.AND P2, PT, R13, 0x1, PT ;  /* 0x000000010d00780c */ /* 0x000fe40003f46270 */
[----:B------:R-:W-:Y:S01]  /*1180*/  SHF.R.U32.HI R6, RZ, 0x5, R16 ;  /* 0x00000005ff067819 */ /* 0x000fe20000011610 */
[----:B------:R-:W-:-:S04]  /*1190*/  UIADD3 UR48, UP0, UR8, UR48, URZ ;  /* 0x0000003008307290 */ /* 0x000fc8000ff1e03f */
[----:B------:R-:W-:Y:S01]  /*11a0*/  ULEA.HI.X.SX32 UR49, UR8, UR49, 0x1, UP0 ;  /* 0x0000003108317291 */ /* 0x000fe200080f0e3f */
[----:B----4-:R-:W-:Y:S11]  /*11b0*/  @P0 BRA `(.L_x_45) ;  /* 0x0000000000280947 */ /* 0x010ff60003800000 */
        /* <DEDUP_REMOVED lines=10> */
.L_x_45:
[----:B------:R-:W-:Y:S05]  /*1260*/  @P0 BRA `(.L_x_46) ;  /* 0x00000000000c0947 */ /* 0x000fea0003800000 */
[----:B------:R0:W-:Y:S01]  /*1270*/  UTMACMDFLUSH ;  /* 0x00000000000079b7 */ /* 0x0001e20000000000 */
[----:B------:R-:W-:Y:S05]  /*1280*/  @P0 BRA `(.L_x_46) ;  /* 0x0000000000040947 */ /* 0x000fea0003800000 */
[----:B------:R-:W-:-:S04]  /*1290*/  DEPBAR.LE SB0, 0x0 ;  /* 0x000080000000791a */ /* 0x000fc80000000000 */
.L_x_46:
[----:B------:R1:W-:Y:S01]  /*12a0*/  STL [R1+0x4], RZ ;  /* 0x000004ff01007387 */ /* 0x0003e20000100800 */
[----:B------:R-:W-:Y:S05]  /*12b0*/  WARPSYNC.ALL ;  /* 0x0000000000007948 */ /* 0x000fea0003800000 */
[----:B------:R1:W-:Y:S01]  /*12c0*/  STL [R1+0x8], RZ ;  /* 0x000008ff01007387 */ /* 0x0003e20000100800 */
[----:B-----5:R-:W-:Y:S01]  /*12d0*/  VOTEU.ALL UP1, P1 ;  /* 0x00000000003f7886 */ /* 0x020fe20000820000 */
[----:B------:R-:W-:Y:S01]  /*12e0*/  UMOV UR8, 0x1 ;  /* 0x0000000100087882 */ /* 0x000fe20000000000 */
[----:B------:R-:W-:Y:S01]  /*12f0*/  VOTEU.ALL UP0, P1 ;  /* 0x00000000003f7886 */ /* 0x000fe20000800000 */
[----:B------:R1:W-:Y:S01]  /*1300*/  STL [R1+0xc], RZ ;  /* 0x00000cff01007387 */ /* 0x0003e20000100800 */
[----:B------:R-:W-:Y:S01]  /*1310*/  VOTEU.ALL UP2, P1 ;  /* 0x00000000003f7886 */ /* 0x000fe20000840000 */
[----:B------:R-:W-:-:S04]  /*1320*/  @!UP1 UIADD3 UR12, -UR8, 0x100000, URZ ;  /* 0x00100000080c9890 */ /* 0x000fc8000fffe13f */
[----:B------:R-:W-:Y:S02]  /*1330*/  @!UP1 USHF.L.U32 UR13, UR12, 0xb, URZ ;  /* 0x0000000b0c0d9899 */ /* 0x000fe4000800063f */
[----:B------:R-:W-:Y:S01]  /*1340*/  @!UP1 USHF.L.U32 UR12, UR12, 0x1, URZ ;  /* 0x000000010c0c9899 */ /* 0x000fe2000800063f */
[----:B------:R-:W-:Y:S01]  /*1350*/  R2UR UR53, R6 ;  /* 0x00000000063572ca */ /* 0x000fe200000e0000 */
[----:B------:R1:W-:Y:S01]  /*1360*/  STL [R1+0x10], RZ ;  /* 0x000010ff01007387 */ /* 0x0003e20000100800 */
[----:B------:R-:W-:-:S04]  /*1370*/  @!UP1 UIADD3 UR14, -UR8, 0x100000, URZ ;  /* 0x00100000080e9890 */ /* 0x000fc8000fffe13f */
[----:B------:R-:W-:Y:S02]  /*1380*/  @!UP1 USHF.L.U32 UR15, UR14, 0xb, URZ ;  /* 0x0000000b0e0f9899 */ /* 0x000fe4000800063f */
[----:B------:R-:W-:Y:S01]  /*1390*/  @!UP1 USHF.L.U32 UR14, UR14, 0x1, URZ ;  /* 0x000000010e0e9899 */ /* 0x000fe2000800063f */
[----:B------:R-:W-:Y:S01]  /*13a0*/  CS2R R24, SRZ ;  /* 0x0000000000187805 */ /* 0x000fe2000001ff00 */
[----:B------:R-:W-:-:S04]  /*13b0*/  @!UP1 UIADD3 UR16, -UR8, 0x100000, URZ ;  /* 0x0010000008109890 */ /* 0x000fc8000fffe13f */
[----:B------:R-:W-:Y:S02]  /*13c0*/  @!UP1 USHF.L.U32 UR17, UR16, 0xb, URZ ;  /* 0x0000000b10119899 */ /* 0x000fe4000800063f */
[----:B------:R-:W-:Y:S01]  /*13d0*/  @!UP1 USHF.L.U32 UR16, UR16, 0x1, URZ ;  /* 0x0000000110109899 */ /* 0x000fe2000800063f */
[----:B------:R1:W-:Y:S01]  /*13e0*/  STL [R1+0x14], RZ ;  /* 0x000014ff01007387 */ /* 0x0003e20000100800 */
[----:B------:R-:W-:-:S04]  /*13f0*/  @!UP1 UIADD3 UR8, -UR8, 0x100000, URZ ;  /* 0x0010000008089890 */ /* 0x000fc8000fffe13f */
[----:B------:R-:W-:Y:S02]  /*1400*/  @!UP1 USHF.L.U32 UR9, UR8, 0xb, URZ ;  /* 0x0000000b08099899 */ /* 0x000fe4000800063f */
[----:B------:R-:W-:Y:S01]  /*1410*/  @!UP1 USHF.L.U32 UR8, UR8, 0x1, URZ ;  /* 0x0000000108089899 */ /* 0x000fe2000800063f */
[----:B------:R-:W-:Y:S01]  /*1420*/  CS2R R26, SRZ ;  /* 0x00000000001a7805 */ /* 0x000fe2000001ff00 */
[----:B------:R-:W-:Y:S01]  /*1430*/  VOTEU.ALL UP1, P1 ;  /* 0x00000000003f7886 */ /* 0x000fe20000820000 */
[----:B------:R1:W-:Y:S01]  /*1440*/  STL [R1+0x18], RZ ;  /* 0x000018ff01007387 */ /* 0x0003e20000100800 */
[----:B------:R-:W-:Y:S01]  /*1450*/  VOTEU.ALL UP3, P1 ;  /* 0x00000000003f7886 */ /* 0x000fe20000860000 */
[----:B------:R-:W-:Y:S01]  /*1460*/  USHF.L.U32 UR54, UR50, 0x8, URZ ;  /* 0x0000000832367899 */ /* 0x000fe2000800063f */
[----:B------:R-:W-:Y:S01]  /*1470*/  CS2R R28, SRZ ;  /* 0x00000000001c7805 */ /* 0x000fe2000001ff00 */
[----:B------:R1:W-:Y:S01]  /*1480*/  STL [R1+0x1c], RZ ;  /* 0x00001cff01007387 */ /* 0x0003e20000100800 */
[----:B------:R-:W-:Y:S01]  /*1490*/  USHF.L.U32 UR11, UR51, 0x7, URZ ;  /* 0x00000007330b7899 */ /* 0x000fe2000800063f */
[----:B------:R-:W-:-:S02]  /*14a0*/  CS2R R30, SRZ ;  /* 0x00000000001e7805 */ /* 0x000fc4000001ff00 */
[----:B------:R-:W-:Y:S01]  /*14b0*/  CS2R R32, SRZ ;  /* 0x0000000000207805 */ /* 0x000fe2000001ff00 */
[----:B------:R1:W-:Y:S01]  /*14c0*/  STL [R1+0x20], RZ ;  /* 0x000020ff01007387 */ /* 0x0003e20000100800 */
[----:B------:R-:W-:Y:S02]  /*14d0*/  CS2R R34, SRZ ;  /* 0x0000000000227805 */ /* 0x000fe4000001ff00 */
[----:B------:R-:W-:Y:S02]  /*14e0*/  CS2R R36, SRZ ;  /* 0x0000000000247805 */ /* 0x000fe4000001ff00 */
[----:B------:R-:W-:Y:S01]  /*14f0*/  CS2R R38, SRZ ;  /* 0x0000000000267805 */ /* 0x000fe2000001ff00 */
[----:B------:R1:W-:Y:S01]  /*1500*/  STL [R1+0x24], RZ ;  /* 0x000024ff01007387 */ /* 0x0003e20000100800 */
[----:B------:R-:W-:Y:S02]  /*1510*/  CS2R R40, SRZ ;  /* 0x0000000000287805 */ /* 0x000fe4000001ff00 */
        /* <DEDUP_REMOVED lines=72> */
[----:B------:R-:W-:Y:S01]  /*19a0*/  CS2R R150, SRZ ;  /* 0x0000000000967805 */ /* 0x000fe2000001ff00 */
[----:B------:R1:W-:Y:S04]  /*19b0*/  STL [R1+0x70], RZ ;  /* 0x000070ff01007387 */ /* 0x0003e80000100800 */
        /* <DEDUP_REMOVED lines=16> */
[----:B------:R1:W-:Y:S01]  /*1ac0*/  STL [R1+0xb4], RZ ;  /* 0x0000b4ff01007387 */ /* 0x0003e20000100800 */
[----:B------:R-:W-:Y:S06]  /*1ad0*/  BAR.SYNC.DEFER_BLOCKING 0x0 ;  /* 0x0000000000007b1d */ /* 0x000fec0000010000 */
[----:B------:R1:W-:Y:S04]  /*1ae0*/  STL [R1+0xb8], RZ ;  /* 0x0000b8ff01007387 */ /* 0x0003e80000100800 */
[----:B------:R1:W-:Y:S04]  /*1af0*/  STL [R1+0xbc], RZ ;  /* 0x0000bcff01007387 */ /* 0x0003e80000100800 */
[----:B------:R1:W-:Y:S04]  /*1b00*/  STL [R1+0xc0], RZ ;  /* 0x0000c0ff01007387 */ /* 0x0003e80000100800 */
[----:B------:R1:W-:Y:S04]  /*1b10*/  STL [R1+0xc4], RZ ;  /* 0x0000c4ff01007387 */ /* 0x0003e80000100800 */
[----:B------:R1:W-:Y:S04]  /*1b20*/  STL [R1+0xc8], RZ ;  /* 0x0000c8ff01007387 */ /* 0x0003e80000100800 */
[----:B------:R-:W2:Y:S02]  /*1b30*/  FENCE.VIEW.ASYNC.S ;  /* 0x00000000000073c6 */ /* 0x000ea40000000000 */
[----:B--2---:R1:W2:Y:S02]  /*1b40*/  @!UP0 SYNCS.EXCH.64 URZ, [UR55+0x60000], UR12 ;  /* 0x0600000c373f85b2 */ /* 0x0042a40008000100 */
        /* <DEDUP_REMOVED lines=20> */
[----:B--2---:R-:W-:Y:S06]  /*1c90*/  BAR.SYNC.DEFER_BLOCKING 0x0 ;  /* 0x0000000000007b1d */ /* 0x004fec0000010000 */
[----:B------:R1:W-:Y:S04]  /*1ca0*/  STL [R1+0x11c], RZ ;  /* 0x00011cff01007387 */ /* 0x0003e80000100800 */
[----:B------:R1:W-:Y:S04]  /*1cb0*/  STL [R1+0x120], RZ ;  /* 0x000120ff01007387 */ /* 0x0003e80000100800 */
[----:B------:R1:W-:Y:S04]  /*1cc0*/  STL [R1+0x124], RZ ;  /* 0x000124ff01007387 */ /* 0x0003e80000100800 */
[----:B------:R1:W-:Y:S04]  /*1cd0*/  STL [R1+0x128], RZ ;  /* 0x000128ff01007387 */ /* 0x0003e80000100800 */
[----:B------:R1:W-:Y:S01]  /*1ce0*/  STL [R1+0x12c], RZ ;  /* 0x00012cff01007387 */ /* 0x0003e20000100800 */
[----:B------:R1:W2:Y:S03]  /*1cf0*/  @!UP1 SYNCS.EXCH.64 URZ, [UR55+0x60008], UR14 ;  /* 0x0600080e373f95b2 */ /* 0x0002a60008000100 */
        /* <DEDUP_REMOVED lines=55> */
[----:B------:R1:W-:Y:S01]  /*2070*/  STL [R1+0x1fc], RZ ;  /* 0x0001fcff01007387 */ /* 0x0003e20000100800 */
[----:B------:R-:W-:Y:S05]  /*2080*/  @!P2 BRA `(.L_x_47) ;  /* 0x0000001c009ca947 */ /* 0x000fea0003800000 */
[----:B------:R1:W-:Y:S01]  /*2090*/  STL [R1], RZ ;  /* 0x000000ff01007387 */ /* 0x0003e20000100800 */
[----:B------:R-:W-:Y:S02]  /*20a0*/  CS2R R24, SRZ ;  /* 0x0000000000187805 */ /* 0x000fe4000001ff00 */
[----:B------:R-:W-:Y:S02]  /*20b0*/  CS2R R26, SRZ ;  /* 0x00000000001a7805 */ /* 0x000fe4000001ff00 */
[----:B------:R-:W-:Y:S01]  /*20c0*/  CS2R R28, SRZ ;  /* 0x00000000001c7805 */ /* 0x000fe2000001ff00 */
[----:B------:R1:W-:Y:S01]  /*20d0*/  STL [R1+0x4], RZ ;  /* 0x000004ff01007387 */ /* 0x0003e20000100800 */
[----:B------:R-:W-:Y:S02]  /*20e0*/  CS2R R30, SRZ ;  /* 0x00000000001e7805 */ /* 0x000fe4000001ff00 */
[----:B------:R-:W-:Y:S02]  /*20f0*/  CS2R R32, SRZ ;  /* 0x0000000000207805 */ /* 0x000fe4000001ff00 */
[----:B------:R-:W-:Y:S01]  /*2100*/  CS2R R34, SRZ ;  /* 0x0000000000227805 */ /* 0x000fe2000001ff00 */
[----:B------:R1:W-:Y:S01]  /*2110*/  STL [R1+0x8], RZ ;  /* 0x000008ff01007387 */ /* 0x0003e20000100800 */
[----:B------:R-:W-:-:S02]  /*2120*/  CS2R R36, SRZ ;  /* 0x0000000000247805 */ /* 0x000fc4000001ff00 */
        /* <DEDUP_REMOVED lines=75> */
[----:B------:R-:W-:Y:S01]  /*25e0*/  CS2R R150, SRZ ;  /* 0x0000000000967805 */ /* 0x000fe2000001ff00 */
[----:B------:R-:W-:Y:S01]  /*25f0*/  UMOV UR52, URZ ;  /* 0x0000003f00347c82 */ /* 0x000fe20008000000 */
[----:B-1----:R-:W-:Y:S01]  /*2600*/  UMOV UR15, URZ ;  /* 0x0000003f000f7c82 */ /* 0x002fe20008000000 */
        /* <DEDUP_REMOVED lines=105> */
[----:B--2---:R1:W-:Y:S02]  /*2ca0*/  STL [R1+0x1fc], RZ ;  /* 0x0001fcff01007387 */ /* 0x0043e40000100800 */
.L_x_49:
[----:B------:R-:W-:Y:S01]  /*2cb0*/  BAR.SYNC.DEFER_BLOCKING 0x0 ;  /* 0x0000000000007b1d */ /* 0x000fe20000010000 */
[----:B------:R-:W-:Y:S01]  /*2cc0*/  ULEA UR20, UR52, UR55, 0x3 ;  /* 0x0000003734147291 */ /* 0x000fe2000f8e183f */
[----:B---3--:R-:W-:Y:S01]  /*2cd0*/  @!P1 IMAD.MOV.U32 R2, RZ, RZ, 0x18000 ;  /* 0x00018000ff029424 */ /* 0x008fe200078e00ff */
[----:B------:R-:W-:Y:S01]  /*2ce0*/  ELECT P0, URZ, PT ;  /* 0x00000000003f782f */ /* 0x000fe20003800000 */
[----:B------:R-:W-:-:S03]  /*2cf0*/  ULEA UR8, UR52, UR55, 0xf ;  /* 0x0000003734087291 */ /* 0x000fc6000f8e783f */
[----:B------:R-:W-:Y:S01]  /*2d00*/  ISETP.LT.U32.AND P0, PT, R3, 0x40, P0 ;  /* 0x000000400300780c */ /* 0x000fe20000701070 */
[----:B------:R-:W-:Y:S02]  /*2d10*/  ULOP3.LUT UR12, UR53, 0x1, URZ, 0xc0, !UPT ;  /* 0x00000001350c7892 */ /* 0x000fe4000f8ec03f */
[----:B------:R-:W-:Y:S02]  /*2d20*/  UIADD3 UR18, UR8, 0x40000, URZ ;  /* 0x0004000008127890 */ /* 0x000fe4000fffe03f */
[----:B------:R-:W-:Y:S02]  /*2d30*/  ULEA UR10, UR12, UR15, 0x6 ;  /* 0x0000000f0c0a7291 */ /* 0x000fe4000f8e303f */
[----:B------:R-:W-:Y:S02]  /*2d40*/  UIADD3 UR9, UR20, 0x60000, URZ ;  /* 0x0006000014097890 */ /* 0x000fe4000fffe03f */
[----:B------:R-:W-:Y:S02]  /*2d50*/  ULEA UR8, UR12, UR18, 0xe ;  /* 0x000000120c087291 */ /* 0x000fe4000f8e703f */
[----:B------:R-:W-:-:S02]  /*2d60*/  ULEA UR19, UR52, UR55, 0x10 ;  /* 0x0000003734137291 */ /* 0x000fc4000f8e803f */
[----:B------:R-:W-:Y:S01]  /*2d70*/  VOTEU.ANY UP0, P0 ;  /* 0x00000000003f7886 */ /* 0x000fe20000000100 */
[----:B------:R-:W-:Y:S01]  /*2d80*/  VOTEU.ANY UP1, P0 ;  /* 0x00000000003f7886 */ /* 0x000fe20000020100 */
[----:B------:R-:W-:Y:S01]  /*2d90*/  ULOP3.LUT UR14, UR53, 0x3, URZ, 0xc0, !UPT ;  /* 0x00000003350e7892 */ /* 0x000fe2000f8ec03f */
[----:B------:R2:W-:Y:S02]  /*2da0*/  @!P1 SYNCS.ARRIVE.TRANS64 RZ, [UR20+0x60000], R2 ;  /* 0x06000002ffff99a7 */ /* 0x0005e40008000014 */
[----:B------:R-:W-:Y:S01]  /*2db0*/  @UP0 UMOV UR16, UR4 ;  /* 0x0000000400100c82 */ /* 0x000fe20008000000 */
[----:B------:R-:W-:Y:S01]  /*2dc0*/  @UP0 UMOV UR17, UR5 ;  /* 0x0000000500110c82 */ /* 0x000fe20008000000 */
[----:B------:R-:W-:Y:S01]  /*2dd0*/  BAR.SYNC.DEFER_BLOCKING 0x0 ;  /* 0x0000000000007b1d */ /* 0x000fe20000010000 */
[----:B------:R-:W-:Y:S02]  /*2de0*/  ULEA UR12, UR14, UR19, 0xe ;  /* 0x000000130e0c7291 */ /* 0x000fe4000f8e703f */
[----:B------:R-:W-:Y:S01]  /*2df0*/  ULEA UR14, UR14, UR54, 0x6 ;  /* 0x000000360e0e7291 */ /* 0x000fe2000f8e303f */
[----:B--2---:R-:W-:-:S02]  /*2e00*/  SHF.L.U32 R2, R0, 0x1f, RZ ;  /* 0x0000001f00027819 */ /* 0x004fc400000006ff */
[----:B------:R-:W-:Y:S01]  /*2e10*/  UMOV UR13, UR9 ;  /* 0x00000009000d7c82 */ /* 0x000fe20008000000 */
[----:B------:R2:W-:Y:S01]  /*2e20*/  @UP1 UTMALDG.2D [UR8], [UR16] ;  /* 0x00000008100015b4 */ /* 0x0005e20008008000 */
[----:B------:R3:W-:Y:S06]  /*2e30*/  MEMBAR.ALL.CTA ;  /* 0x0000000000007992 */ /* 0x0007ec0000008000 */
[----:B---3--:R-:W3:Y:S02]  /*2e40*/  FENCE.VIEW.ASYNC.S ;  /* 0x00000000000073c6 */ /* 0x008ee40000000000 */
[----:B---3--:R-:W-:Y:S06]  /*2e50*/  BAR.SYNC.DEFER_BLOCKING 0x0 ;  /* 0x0000000000007b1d */ /* 0x008fec0000010000 */
[----:B------:R2:W-:Y:S02]  /*2e60*/  UTMALDG.2D [UR12], [UR6] ;  /* 0x0000000c060075b4 */ /* 0x0005e40008008000 */
[----:B------:R-:W-:Y:S06]  /*2e70*/  BAR.SYNC.DEFER_BLOCKING 0x0 ;  /* 0x0000000000007b1d */ /* 0x000fec0000010000 */
[----:B------:R-:W3:Y:S02]  /*2e80*/  SYNCS.PHASECHK.TRANS64.TRYWAIT P0, [UR20+0x60000], R2 ;  /* 0x06000002ff0075a7 */ /* 0x000ee40008000154 */
[----:B--23--:R-:W-:Y:S05]  /*2e90*/  @!P0 BRA `(.L_x_48) ;  /* 0x0000002400488947 */ /* 0x00cfea0003800000 */
.L_x_50:
[----:B------:R-:W-:Y:S01]  /*2ea0*/  STL.64 [R1+0x268], R150 ;  /* 0x0002689601007387 */ /* 0x000fe20000100a00 */
[----:B------:R-:W-:Y:S01]  /*2eb0*/  USHF.R.U32.HI UR9, URZ, 0x4, UR19 ;  /* 0x000000043f097899 */ /* 0x000fe20008011613 */
[----:B------:R-:W2:Y:S02]  /*2ec0*/  LDC R2, c[0x0][0x230] ;  /* 0x00008c00ff027b82 */ /* 0x000ea40000000800 */
[----:B------:R-:W-:Y:S04]  /*2ed0*/  STL.64 [R1+0x260], R148 ;  /* 0x0002609401007387 */ /* 0x000fe80000100a00 */
        /* <DEDUP_REMOVED lines=11> */
[----:B------:R3:W-:Y:S04]  /*2f90*/  STL.64 [R1+0x200], R124 ;  /* 0x0002007c01007387 */ /* 0x0007e80000100a00 */
[----:B---3--:R-:W3:Y:S04]  /*2fa0*/  LDL.LU.64 R124, [R1] ;  /* 0x00000000017c7983 */ /* 0x008ee80000300a00 */
[----:B------:R-:W3:Y:S04]  /*2fb0*/  LDL.LU.64 R126, [R1+0x8] ;  /* 0x00000800017e7983 */ /* 0x000ee80000300a00 */
        /* <DEDUP_REMOVED lines=61> */
[----:B------:R-:W3:Y:S01]  /*3390*/  LDL.LU.64 R250, [R1+0x1f8] ;  /* 0x0001f80001fa7983 */ /* 0x000ee20000300a00 */
[----:B------:R-:W-:-:S02]  /*33a0*/  USGXT.U32 UR9, UR9, 0xe ;  /* 0x0000000e0909789a */ /* 0x000fc40008000000 */
[----:B------:R-:W-:Y:S02]  /*33b0*/  USHF.R.U32.HI UR44, URZ, 0x4, UR18 ;  /* 0x000000043f2c7899 */ /* 0x000fe40008011612 */
[----:B------:R-:W-:Y:S02]  /*33c0*/  ULOP3.LUT UR46, UR9, 0x4000000, URZ, 0xfc, !UPT ;  /* 0x04000000092e7892 */ /* 0x000fe4000f8efc3f */
[----:B------:R-:W-:Y:S01]  /*33d0*/  USGXT.U32 UR44, UR44, 0xe ;  /* 0x0000000e2c2c789a */ /* 0x000fe20008000000 */
[----:B------:R-:W-:Y:S01]  /*33e0*/  UMOV UR47, 0x40000040 ;  /* 0x40000040002f7882 */ /* 0x000fe20000000000 */
[----:B------:R-:W-:Y:S01]  /*33f0*/  UMOV UR45, 0x40000040 ;  /* 0x40000040002d7882 */ /* 0x000fe20000000000 */
[----:B------:R-:W-:Y:S02]  /*3400*/  UIADD3 UR42, UP1, UR9, 0x4000080, URZ ;  /* 0x04000080092a7890 */ /* 0x000fe4000ff3e03f */
[----:B------:R-:W-:Y:S01]  /*3410*/  UIADD3 UR40, UP0, UR44, 0x2, URZ ;  /* 0x000000022c287890 */ /* 0x000fe2000ff1e03f */
[----:B------:R-:W-:Y:S01]  /*3420*/  UMOV UR8, URZ ;  /* 0x0000003f00087c82 */ /* 0x000fe20008000000 */
[----:B------:R-:W-:-:S02]  /*3430*/  UMOV UR9, URZ ;  /* 0x0000003f00097c82 */ /* 0x000fc40008000000 */
[----:B------:R-:W-:Y:S02]  /*3440*/  UIADD3.X UR41, UR8, 0x40000040, URZ, UP0, !UPT ;  /* 0x4000004008297890 */ /* 0x000fe400087fe43f */
[----:B------:R-:W-:Y:S02]  /*3450*/  UIADD3.X UR43, UR9, 0x40000040, URZ, UP1, !UPT ;  /* 0x40000040092b7890 */ /* 0x000fe40008ffe43f */
[----:B------:R-:W-:Y:S02]  /*3460*/  UIADD3.64 UR36, UR40, 0x2, URZ ;  /* 0x0000000228247897 */ /* 0x000fe4000fffe03f */
[----:B------:R-:W-:Y:S02]  /*3470*/  UIADD3.64 UR38, UR42, 0x80, URZ ;  /* 0x000000802a267897 */ /* 0x000fe4000fffe03f */
[----:B------:R-:W-:Y:S02]  /*3480*/  UIADD3.64 UR34, UR42, 0x100, URZ ;  /* 0x000001002a227897 */ /* 0x000fe4000fffe03f */
[----:B------:R-:W-:-:S02]  /*3490*/  UIADD3.64 UR32, UR40, 0x4, URZ ;  /* 0x0000000428207897 */ /* 0x000fc4000fffe03f */
[----:B------:R-:W-:Y:S02]  /*34a0*/  UIADD3.64 UR30, UR42, 0x180, URZ ;  /* 0x000001802a1e7897 */ /* 0x000fe4000fffe03f */
[----:B------:R-:W-:Y:S02]  /*34b0*/  UIADD3.64 UR28, UR40, 0x3fe, URZ ;  /* 0x000003fe281c7897 */ /* 0x000fe4000fffe03f */
[----:B------:R-:W-:Y:S02]  /*34c0*/  UIADD3.64 UR26, UR42, 0x200, URZ ;  /* 0x000002002a1a7897 */ /* 0x000fe4000fffe03f */
[----:B------:R-:W-:Y:S02]  /*34d0*/  UIADD3.64 UR24, UR40, 0x400, URZ ;  /* 0x0000040028187897 */ /* 0x000fe4000fffe03f */
[----:B------:R-:W-:Y:S02]  /*34e0*/  UIADD3.64 UR22, UR42, 0x280, URZ ;  /* 0x000002802a167897 */ /* 0x000fe4000fffe03f */
[----:B------:R-:W-:-:S02]  /*34f0*/  UIADD3.64 UR20, UR40, 0x402, URZ ;  /* 0x0000040228147897 */ /* 0x000fc4000fffe03f */
[----:B------:R-:W-:Y:S02]  /*3500*/  UIADD3.64 UR18, UR42, 0x300, URZ ;  /* 0x000003002a127897 */ /* 0x000fe4000fffe03f */
[----:B------:R-:W-:Y:S01]  /*3510*/  UIADD3.64 UR16, UR40, 0x404, URZ ;  /* 0x0000040428107897 */ /* 0x000fe2000fffe03f */
[----:B---3--:R-:W-:-:S06]  /*3520*/  WARPGROUP.ARRIVE ;  /* 0x00000000000079c5 */ /* 0x008fcc0000000000 */
[----:B------:R-:W-:Y:S03]  /*3530*/  HGMMA.64x256x16.F32.BF16 R124, gdesc[UR44].tnspB, R124, gsb0 ;  /* 0x43e000002c7c79f0 */ /* 0x000fe6000800187c */
[----:B------:R-:W-:Y:S02]  /*3540*/  WARPGROUP.DEPBAR.LE gsb0, 0x0 ;  /* 0x00008000000079c5 */ /* 0x000fe40000010000 */
[----:B------:R-:W-:-:S15]  /*3550*/  WARPGROUP.ARRIVE ;  /* 0x00000000000079c5 */ /* 0x000fde0000000000 */
[----:B------:R-:W-:-:S08]  /*3560*/  NOP ;  /* 0x0000000000007918 */ /* 0x000fd00000000000 */
        /* <DEDUP_REMOVED lines=26> */
[----:B------:R-:W-:Y:S04]  /*3710*/  STL.64 [R1], R124 ;  /* 0x0000007c01007387 */ /* 0x000fe80000100a00 */
        /* <DEDUP_REMOVED lines=63> */
[----:B---3--:R-:W3:Y:S04]  /*3b10*/  LDL.LU.64 R150, [R1+0x268] ;  /* 0x0002680001967983 */ /* 0x008ee80000300a00 */
        /* <DEDUP_REMOVED lines=13> */
[----:B------:R-:W-:-:S02]  /*3bf0*/  UIADD3.64 UR44, UR40, 0x1fe, URZ ;  /* 0x000001fe282c7897 */ /* 0x000fc4000fffe03f */
[----:B------:R-:W-:Y:S02]  /*3c00*/  UIADD3.64 UR36, UR40, 0x202, URZ ;  /* 0x0000020228247897 */ /* 0x000fe4000fffe03f */
[----:B------:R-:W-:Y:S02]  /*3c10*/  UIADD3.64 UR32, UR40, 0x204, URZ ;  /* 0x0000020428207897 */ /* 0x000fe4000fffe03f */
[----:B------:R-:W-:Y:S02]  /*3c20*/  UIADD3.64 UR28, UR40, 0x5fe, URZ ;  /* 0x000005fe281c7897 */ /* 0x000fe4000fffe03f */
[----:B------:R-:W-:Y:S02]  /*3c30*/  UIADD3.64 UR24, UR40, 0x600, URZ ;  /* 0x0000060028187897 */ /* 0x000fe4000fffe03f */
[----:B------:R-:W-:Y:S02]  /*3c40*/  UIADD3.64 UR20, UR40, 0x602, URZ ;  /* 0x0000060228147897 */ /* 0x000fe4000fffe03f */
[----:B------:R-:W-:-:S02]  /*3c50*/  UIADD3.64 UR16, UR40, 0x604, URZ ;  /* 0x0000060428107897 */ /* 0x000fc4000fffe03f */
[----:B------:R-:W-:Y:S02]  /*3c60*/  UIADD3 UR15, UR15, 0x80, URZ ;  /* 0x000000800f0f7890 */ /* 0x000fe4000fffe03f */
[----:B------:R-:W-:-:S04]  /*3c70*/  UIADD3 UR52, UR52, 0x1, URZ ;  /* 0x0000000134347890 */ /* 0x000fc8000fffe03f */
[----:B--2---:R-:W-:Y:S01]  /*3c80*/  ISETP.LE.AND P0, PT, R2, UR15, PT ;  /* 0x0000000f02007c0c */ /* 0x004fe2000bf03270 */
[----:B------:R-:W-:-:S04]  /*3c90*/  UISETP.NE.U32.AND UP0, UPT, UR52, 0x4, UPT ;  /* 0x000000043400788c */ /* 0x000fc8000bf05070 */
[----:B------:R-:W-:Y:S02]  /*3ca0*/  USEL UR8, URZ, 0x1, UP0 ;  /* 0x000000013f087887 */ /* 0x000fe40008000000 */
[----:B------:R-:W-:-:S04]  /*3cb0*/  USEL UR52, UR52, URZ, UP0 ;  /* 0x0000003f34347287 */ /* 0x000fc80008000000 */
[----:B------:R-:W-:Y:S01]  /*3cc0*/  LOP3.LUT R0, R0, UR8, RZ, 0x3c, !PT ;  /* 0x0000000800007c12 */ /* 0x000fe2000f8e3cff */
[----:B---3--:R-:W-:-:S06]  /*3cd0*/  WARPGROUP.ARRIVE ;  /* 0x00000000000079c5 */ /* 0x008fcc0000000000 */
[----:B------:R-:W-:Y:S01]  /*3ce0*/  HGMMA.64x256x16.F32.BF16 R24, gdesc[UR44].tnspB, R24, gsb0 ;  /* 0x43e000002c1879f0 */ /* 0x000fe20008001818 */
[----:B------:R-:W-:Y:S01]  /*3cf0*/  UIADD3.64 UR44, UR40, 0x200, URZ ;  /* 0x00000200282c7897 */ /* 0x000fe2000fffe03f */
[----:B------:R-:W-:Y:S01]  /*3d00*/  UMOV UR46, UR42 ;  /* 0x0000002a002e7c82 */ /* 0x000fe20008000000 */
[----:B------:R-:W-:Y:S01]  /*3d10*/  UMOV UR47, UR43 ;  /* 0x0000002b002f7c82 */ /* 0x000fe20008000000 */
[----:B------:R-:W-:Y:S02]  /*3d20*/  WARPGROUP.DEPBAR.LE gsb0, 0x0 ;  /* 0x00008000000079c5 */ /* 0x000fe40000010000 */
[----:B------:R-:W-:-:S15]  /*3d30*/  WARPGROUP.ARRIVE ;  /* 0x00000000000079c5 */ /* 0x000fde0000000000 */
[----:B------:R-:W-:-:S07]  /*3d40*/  NOP ;  /* 0x0000000000007918 */ /* 0x000fce0000000000 */
        /* <DEDUP_REMOVED lines=26> */
[----:B-1----:R-:W-:Y:S05]  /*3ef0*/  @!P0 BRA `(.L_x_49) ;  /* 0xffffffec006c8947 */ /* 0x002fea000383ffff */
.L_x_47:
[----:B------:R5:W-:Y:S04]  /*3f00*/  STL [R1+0x20c], R148 ;  /* 0x00020c9401007387 */ /* 0x000be80000100800 */
[----:B------:R-:W3:Y:S01]  /*3f10*/  LDL.LU R8, [R1] ;  /* 0x0000000001087983 */ /* 0x000ee20000300800 */
[----:B--2---:R-:W-:Y:S06]  /*3f20*/  BAR.SYNC.DEFER_BLOCKING 0x0 ;  /* 0x0000000000007b1d */ /* 0x004fec0000010000 */
[----:B-----5:R-:W2:Y:S04]  /*3f30*/  LDL.LU R148, [R1+0x4] ;  /* 0x0000040001947983 */ /* 0x020ea80000300800 */
[----:B------:R5:W-:Y:S04]  /*3f40*/  STL [R1+0x208], R149 ;  /* 0x0002089501007387 */ /* 0x000be80000100800 */
[----:B-----5:R-:W5:Y:S01]  /*3f50*/  LDL.LU R149, [R1+0xc] ;  /* 0x00000c0001957983 */ /* 0x020f620000300800 */
[----:B------:R-:W4:Y:S03]  /*3f60*/  @!P1 SYNCS.CCTL.IV [UR55+0x60000] ;  /* 0x06000000ff0099b1 */ /* 0x000f260008000037 */
[----:B------:R-:W5:Y:S04]  /*3f70*/  LDL.LU R9, [R1+0x8] ;  /* 0x0000080001097983 */ /* 0x000f680000300800 */
[----:B------:R1:W-:Y:S01]  /*3f80*/  STL [R1+0x204], R150 ;  /* 0x0002049601007387 */ /* 0x0003e20000100800 */
[----:B----4-:R-:W-:Y:S06]  /*3f90*/  BAR.SYNC.DEFER_BLOCKING 0x0 ;  /* 0x0000000000007b1d */ /* 0x010fec0000010000 */
[----:B-1----:R-:W4:Y:S04]  /*3fa0*/  LDL.LU R150, [R1+0x14] ;  /* 0x0000140001967983 */ /* 0x002f280000300800 */
[----:B------:R-:W4:Y:S04]  /*3fb0*/  LDL.LU R10, [R1+0x10] ;  /* 0x00001000010a7983 */ /* 0x000f280000300800 */
[----:B------:R1:W-:Y:S01]  /*3fc0*/  STL [R1+0x200], R151 ;  /* 0x0002009701007387 */ /* 0x0003e20000100800 */
[----:B------:R-:W1:Y:S02]  /*3fd0*/  @!P1 SYNCS.CCTL.IV [UR55+0x60008] ;  /* 0x06000800ff0099b1 */ /* 0x000e640008000037 */
[----:B-1----:R-:W-:Y:S06]  /*3fe0*/  BAR.SYNC.DEFER_BLOCKING 0x0 ;  /* 0x0000000000007b1d */ /* 0x002fec0000010000 */
[----:B------:R-:W4:Y:S04]  /*3ff0*/  LDL.LU R151, [R1+0x1c] ;  /* 0x00001c0001977983 */ /* 0x000f280000300800 */
[----:B------:R-:W4:Y:S04]  /*4000*/  LDL.LU R11, [R1+0x18] ;  /* 0x00001800010b7983 */ /* 0x000f280000300800 */
[----:B------:R-:W4:Y:S04]  /*4010*/  LDL.LU R16, [R1+0x24] ;  /* 0x0000240001107983 */ /* 0x000f280000300800 */
[----:B------:R-:W4:Y:S04]  /*4020*/  LDL.LU R4, [R1+0x20] ;  /* 0x0000200001047983 */ /* 0x000f280000300800 */
[----:B------:R-:W4:Y:S01]  /*4030*/  LDL.LU R3, [R1+0x2c] ;  /* 0x00002c0001037983 */ /* 0x000f220000300800 */
[----:B------:R-:W1:Y:S03]  /*4040*/  @!P1 SYNCS.CCTL.IV [UR55+0x60010] ;  /* 0x06001000ff0099b1 */ /* 0x000e660008000037 */
[----:B------:R-:W4:Y:S04]  /*4050*/  LDL.LU R5, [R1+0x28] ;  /* 0x0000280001057983 */ /* 0x000f280000300800 */
        /* <DEDUP_REMOVED lines=115> */
[----:B---3--:R-:W3:Y:S01]  /*4790*/  LDL.LU R2, [R1+0x1f8] ;  /* 0x0001f80001027983 */ /* 0x008ee20000300800 */
[----:B--2---:R-:W-:-:S02]  /*47a0*/  F2FP.BF16.F32.PACK_AB R8, R148, R8 ;  /* 0x000000089408723e */ /* 0x004fc400000010ff */
[----:B-----5:R-:W-:Y:S01]  /*47b0*/  F2FP.BF16.F32.PACK_AB R9, R149, R9 ;  /* 0x000000099509723e */ /* 0x020fe200000010ff */
[----:B------:R-:W2:Y:S01]  /*47c0*/  LDL.LU R148, [R1+0x20c] ;  /* 0x00020c0001947983 */ /* 0x000ea20000300800 */
[----:B----4-:R-:W-:Y:S02]  /*47d0*/  F2FP.BF16.F32.PACK_AB R10, R150, R10 ;  /* 0x0000000a960a723e */ /* 0x010fe400000010ff */
[----:B------:R-:W-:Y:S01]  /*47e0*/  F2FP.BF16.F32.PACK_AB R11, R151, R11 ;  /* 0x0000000b970b723e */ /* 0x000fe200000010ff */
[----:B------:R-:W2:Y:S04]  /*47f0*/  LDL.LU R149, [R1+0x208] ;  /* 0x0002080001957983 */ /* 0x000ea80000300800 */
[----:B------:R-:W4:Y:S04]  /*4800*/  LDL.LU R150, [R1+0x204] ;  /* 0x0002040001967983 */ /* 0x000f280000300800 */
[----:B------:R-:W4:Y:S01]  /*4810*/  LDL.LU R151, [R1+0x200] ;  /* 0x0002000001977983 */ /* 0x000f220000300800 */
[----:B------:R-:W-:Y:S01]  /*4820*/  F2FP.BF16.F32.PACK_AB R4, R16, R4 ;  /* 0x000000041004723e */ /* 0x000fe200000010ff */
[----:B------:R-:W-:Y:S01]  /*4830*/  ULOP3.LUT UR53, UR53, 0x3, URZ, 0xc0, !UPT ;  /* 0x0000000335357892 */ /* 0x000fe2000f8ec03f */
[----:B------:R-:W-:Y:S01]  /*4840*/  F2FP.BF16.F32.PACK_AB R6, R0, R6 ;  /* 0x000000060006723e */ /* 0x000fe200000010ff */
[----:B------:R-:W5:Y:S01]  /*4850*/  S2R R16, SR_TID.X ;  /* 0x0000000000107919 */ /* 0x000f620000002100 */
[----:B------:R-:W-:Y:S01]  /*4860*/  F2FP.BF16.F32.PACK_AB R5, R3, R5 ;  /* 0x000000050305723e */ /* 0x000fe200000010ff */
[----:B------:R-:W-:Y:S01]  /*4870*/  ULEA UR52, UR53, UR55, 0xe ;  /* 0x0000003735347291 */ /* 0x000fe2000f8e703f */
[----:B------:R-:W-:Y:S01]  /*4880*/  F2FP.BF16.F32.PACK_AB R152, R243, R152 ;  /* 0x00000098f398723e */ /* 0x000fe200000010ff */
[----:B-1----:R-:W-:Y:S01]  /*4890*/  BAR.SYNC.DEFER_BLOCKING 0x0 ;  /* 0x0000000000007b1d */ /* 0x002fe20000010000 */
[----:B------:R-:W-:Y:S01]  /*48a0*/  F2FP.BF16.F32.PACK_AB R153, R242, R153 ;  /* 0x00000099f299723e */ /* 0x000fe200000010ff */
[----:B------:R-:W-:Y:S01]  /*48b0*/  ULEA UR53, UR53, UR54, 0x6 ;  /* 0x0000003635357291 */ /* 0x000fe2000f8e303f */
[----:B------:R-:W-:-:S02]  /*48c0*/  F2FP.BF16.F32.PACK_AB R154, R241, R154 ;  /* 0x0000009af19a723e */ /* 0x000fc400000010ff */
[----:B------:R-:W-:Y:S02]  /*48d0*/  ELECT P0, URZ, PT ;  /* 0x00000000003f782f */ /* 0x000fe40003800000 */
[----:B------:R-:W-:Y:S01]  /*48e0*/  F2FP.BF16.F32.PACK_AB R155, R240, R155 ;  /* 0x0000009bf09b723e */ /* 0x000fe200000010ff */
[----:B------:R-:W-:Y:S01]  /*48f0*/  UMOV UR54, UR11 ;  /* 0x0000000b00367c82 */ /* 0x000fe20008000000 */
[----:B------:R-:W-:Y:S02]  /*4900*/  F2FP.BF16.F32.PACK_AB R24, R25, R24 ;  /* 0x000000181918723e */ /* 0x000fe400000010ff */
[----:B------:R-:W-:Y:S02]  /*4910*/  F2FP.BF16.F32.PACK_AB R25, R27, R26 ;  /* 0x0000001a1b19723e */ /* 0x000fe400000010ff */
[----:B------:R-:W-:Y:S02]  /*4920*/  F2FP.BF16.F32.PACK_AB R56, R57, R56 ;  /* 0x000000383938723e */ /* 0x000fe400000010ff */
[----:B------:R-:W-:-:S02]  /*4930*/  F2FP.BF16.F32.PACK_AB R26, R29, R28 ;  /* 0x0000001c1d1a723e */ /* 0x000fc400000010ff */
[----:B------:R-:W-:Y:S02]  /*4940*/  F2FP.BF16.F32.PACK_AB R27, R31, R30 ;  /* 0x0000001e1f1b723e */ /* 0x000fe400000010ff */
[----:B------:R-:W-:Y:S02]  /*4950*/  F2FP.BF16.F32.PACK_AB R57, R59, R58 ;  /* 0x0000003a3b39723e */ /* 0x000fe400000010ff */
[----:B------:R-:W-:Y:S02]  /*4960*/  F2FP.BF16.F32.PACK_AB R88, R89, R88 ;  /* 0x000000585958723e */ /* 0x000fe400000010ff */
[----:B------:R-:W-:Y:S02]  /*4970*/  F2FP.BF16.F32.PACK_AB R58, R61, R60 ;  /* 0x0000003c3d3a723e */ /* 0x000fe400000010ff */
[----:B------:R-:W-:Y:S01]  /*4980*/  F2FP.BF16.F32.PACK_AB R59, R63, R62 ;  /* 0x0000003e3f3b723e */ /* 0x000fe200000010ff */
[----:B------:R-:W1:Y:S01]  /*4990*/  @!P1 SYNCS.CCTL.IV [UR55+0x60018] ;  /* 0x06001800ff0099b1 */ /* 0x000e620008000037 */
[----:B------:R-:W-:-:S02]  /*49a0*/  F2FP.BF16.F32.PACK_AB R89, R91, R90 ;  /* 0x0000005a5b59723e */ /* 0x000fc400000010ff */
[----:B------:R-:W-:Y:S01]  /*49b0*/  F2FP.BF16.F32.PACK_AB R120, R121, R120 ;  /* 0x000000787978723e */ /* 0x000fe200000010ff */
[C---:B-----5:R-:W-:Y:S01]  /*49c0*/  IMAD.SHL.U32 R0, R16.reuse, 0x80, RZ ;  /* 0x0000008010007824 */ /* 0x060fe200078e00ff */
[----:B------:R-:W-:Y:S01]  /*49d0*/  F2FP.BF16.F32.PACK_AB R168, R227, R168 ;  /* 0x000000a8e3a8723e */ /* 0x000fe200000010ff */
[----:B------:R-:W-:Y:S01]  /*49e0*/  IMAD.SHL.U32 R3, R16, 0x10, RZ ;  /* 0x0000001010037824 */ /* 0x000fe200078e00ff */
[----:B------:R-:W-:Y:S02]  /*49f0*/  F2FP.BF16.F32.PACK_AB R90, R93, R92 ;  /* 0x0000005c5d5a723e */ /* 0x000fe400000010ff */
[----:B------:R-:W-:Y:S02]  /*4a00*/  LOP3.LUT R0, R0, 0x780, RZ, 0xc0, !PT ;  /* 0x0000078000007812 */ /* 0x000fe400078ec0ff */
[----:B------:R-:W-:Y:S02]  /*4a10*/  F2FP.BF16.F32.PACK_AB R91, R95, R94 ;  /* 0x0000005e5f5b723e */ /* 0x000fe400000010ff */
[----:B------:R-:W-:-:S02]  /*4a20*/  LOP3.LUT R3, R0, 0x70, R3, 0xf8, !PT ;  /* 0x0000007000037812 */ /* 0x000fc400078ef803 */
[----:B------:R-:W-:Y:S02]  /*4a30*/  F2FP.BF16.F32.PACK_AB R169, R226, R169 ;  /* 0x000000a9e2a9723e */ /* 0x000fe400000010ff */
[----:B------:R-:W-:Y:S01]  /*4a40*/  LOP3.LUT R3, R3, 0x10, R16, 0x78, !PT ;  /* 0x0000001003037812 */ /* 0x000fe200078e7810 */
[----:B------:R-:W-:Y:S01]  /*4a50*/  IMAD.SHL.U32 R16, R16, 0x40, RZ ;  /* 0x0000004010107824 */ /* 0x000fe200078e00ff */
[----:B------:R-:W-:Y:S02]  /*4a60*/  F2FP.BF16.F32.PACK_AB R121, R123, R122 ;  /* 0x0000007a7b79723e */ /* 0x000fe400000010ff */
[----:B------:R-:W-:Y:S02]  /*4a70*/  F2FP.BF16.F32.PACK_AB R170, R225, R170 ;  /* 0x000000aae1aa723e */ /* 0x000fe400000010ff */
[----:B------:R-:W-:Y:S02]  /*4a80*/  LOP3.LUT R3, R3, 0x1800, R16, 0xf8, !PT ;  /* 0x0000180003037812 */ /* 0x000fe400078ef810 */
[----:B------:R-:W-:-:S02]  /*4a90*/  F2FP.BF16.F32.PACK_AB R122, R125, R124 ;  /* 0x0000007c7d7a723e */ /* 0x000fc400000010ff */
[----:B------:R-:W-:Y:S01]  /*4aa0*/  F2FP.BF16.F32.PACK_AB R123, R127, R126 ;  /* 0x0000007e7f7b723e */ /* 0x000fe200000010ff */
[----:B------:R-:W-:Y:S01]  /*4ab0*/  VIADD R0, R3, UR55 ;  /* 0x0000003703007c36 */ /* 0x000fe20008000000 */
[----:B------:R-:W-:Y:S02]  /*4ac0*/  F2FP.BF16.F32.PACK_AB R171, R224, R171 ;  /* 0x000000abe0ab723e */ /* 0x000fe400000010ff */
[----:B------:R-:W-:Y:S02]  /*4ad0*/  F2FP.BF16.F32.PACK_AB R7, R252, R7 ;  /* 0x00000007fc07723e */ /* 0x000fe400000010ff */
[----:B-1----:R1:W-:Y:S01]  /*4ae0*/  STSM.16.M88.4 [R0], R8 ;  /* 0x0000000800007844 */ /* 0x0023e20000000200 */
[----:B------:R-:W-:Y:S02]  /*4af0*/  F2FP.BF16.F32.PACK_AB R156, R239, R156 ;  /* 0x0000009cef9c723e */ /* 0x000fe400000010ff */
[----:B------:R-:W-:Y:S01]  /*4b00*/  F2FP.BF16.F32.PACK_AB R157, R238, R157 ;  /* 0x0000009dee9d723e */ /* 0x000fe200000010ff */
[----:B------:R-:W-:Y:S01]  /*4b10*/  STSM.16.M88.4 [R0+0x4000], R152 ;  /* 0x0040009800007844 */ /* 0x000fe20000000200 */
[----:B------:R-:W-:-:S02]  /*4b20*/  F2FP.BF16.F32.PACK_AB R158, R237, R158 ;  /* 0x0000009eed9e723e */ /* 0x000fc400000010ff */
[----:B------:R-:W-:Y:S01]  /*4b30*/  F2FP.BF16.F32.PACK_AB R159, R236, R159 ;  /* 0x0000009fec9f723e */ /* 0x000fe200000010ff */
[----:B------:R-:W-:Y:S01]  /*4b40*/  STSM.16.M88.4 [R0+0x8000], R168 ;  /* 0x008000a800007844 */ /* 0x000fe20000000200 */
[----:B------:R-:W-:Y:S02]  /*4b50*/  F2FP.BF16.F32.PACK_AB R172, R223, R172 ;  /* 0x000000acdfac723e */ /* 0x000fe400000010ff */
[----:B------:R-:W-:Y:S02]  /*4b60*/  F2FP.BF16.F32.PACK_AB R173, R222, R173 ;  /* 0x000000addead723e */ /* 0x000fe400000010ff */
[----:B------:R-:W-:Y:S02]  /*4b70*/  F2FP.BF16.F32.PACK_AB R32, R33, R32 ;  /* 0x000000202120723e */ /* 0x000fe400000010ff */
[----:B------:R-:W-:Y:S02]  /*4b80*/  F2FP.BF16.F32.PACK_AB R33, R35, R34 ;  /* 0x000000222321723e */ /* 0x000fe400000010ff */
[----:B------:R-:W-:-:S02]  /*4b90*/  F2FP.BF16.F32.PACK_AB R64, R65, R64 ;  /* 0x000000404140723e */ /* 0x000fc400000010ff */
[----:B------:R-:W-:Y:S02]  /*4ba0*/  F2FP.BF16.F32.PACK_AB R174, R221, R174 ;  /* 0x000000aeddae723e */ /* 0x000fe400000010ff */
[----:B-1----:R-:W-:Y:S02]  /*4bb0*/  LOP3.LUT R8, R3, 0x40, RZ, 0x3c, !PT ;  /* 0x0000004003087812 */ /* 0x002fe400078e3cff */
[----:B------:R-:W-:Y:S02]  /*4bc0*/  F2FP.BF16.F32.PACK_AB R34, R37, R36 ;  /* 0x000000242522723e */ /* 0x000fe400000010ff */
[----:B------:R-:W-:Y:S01]  /*4bd0*/  F2FP.BF16.F32.PACK_AB R35, R39, R38 ;  /* 0x000000262723723e */ /* 0x000fe200000010ff */
[----:B------:R-:W-:Y:S01]  /*4be0*/  VIADD R8, R8, UR55 ;  /* 0x0000003708087c36 */ /* 0x000fe20008000000 */
[----:B------:R-:W-:Y:S02]  /*4bf0*/  F2FP.BF16.F32.PACK_AB R175, R220, R175 ;  /* 0x000000afdcaf723e */ /* 0x000fe400000010ff */
[----:B------:R-:W-:-:S02]  /*4c00*/  F2FP.BF16.F32.PACK_AB R65, R67, R66 ;  /* 0x000000424341723e */ /* 0x000fc400000010ff */
[----:B------:R-:W-:Y:S02]  /*4c10*/  F2FP.BF16.F32.PACK_AB R96, R97, R96 ;  /* 0x000000606160723e */ /* 0x000fe400000010ff */
[----:B------:R-:W-:Y:S02]  /*4c20*/  F2FP.BF16.F32.PACK_AB R66, R69, R68 ;  /* 0x000000444542723e */ /* 0x000fe400000010ff */
        /* <DEDUP_REMOVED lines=46> */
[----:B------:R-:W-:Y:S01]  /*4f10*/  F2FP.BF16.F32.PACK_AB R166, R229, R166 ;  /* 0x000000a6e5a6723e */ /* 0x000fe200000010ff */
[----:B------:R-:W-:Y:S01]  /*4f20*/  STSM.16.M88.4 [R0+0xc000], R184 ;  /* 0x00c000b800007844 */ /* 0x000fe20000000200 */
[----:B------:R-:W-:Y:S02]  /*4f30*/  F2FP.BF16.F32.PACK_AB R167, R228, R167 ;  /* 0x000000a7e4a7723e */ /* 0x000fe400000010ff */
[----:B------:R-:W-:Y:S01]  /*4f40*/  F2FP.BF16.F32.PACK_AB R188, R207, R188 ;  /* 0x000000bccfbc723e */ /* 0x000fe200000010ff */
[----:B------:R-:W-:Y:S01]  /*4f50*/  STSM.16.M88.4 [R0+0x2000], R24 ;  /* 0x0020001800007844 */ /* 0x000fe20000000200 */
[----:B------:R-:W-:Y:S02]  /*4f60*/  F2FP.BF16.F32.PACK_AB R180, R215, R180 ;  /* 0x000000b4d7b4723e */ /* 0x000fe400000010ff */
[----:B------:R-:W-:Y:S01]  /*4f70*/  F2FP.BF16.F32.PACK_AB R181, R214, R181 ;  /* 0x000000b5d6b5723e */ /* 0x000fe200000010ff */
[----:B------:R-:W-:Y:S01]  /*4f80*/  STSM.16.M88.4 [R0+0x6000], R56 ;  /* 0x0060003800007844 */ /* 0x000fe20000000200 */
[----:B------:R-:W-:-:S02]  /*4f90*/  F2FP.BF16.F32.PACK_AB R182, R213, R182 ;  /* 0x000000b6d5b6723e */ /* 0x000fc400000010ff */
[----:B------:R-:W-:Y:S01]  /*4fa0*/  F2FP.BF16.F32.PACK_AB R189, R206, R189 ;  /* 0x000000bdcebd723e */ /* 0x000fe200000010ff */
[----:B------:R-:W-:Y:S01]  /*4fb0*/  STSM.16.M88.4 [R0+0xa000], R88 ;  /* 0x00a0005800007844 */ /* 0x000fe20000000200 */
[----:B------:R-:W-:Y:S02]  /*4fc0*/  F2FP.BF16.F32.PACK_AB R183, R212, R183 ;  /* 0x000000b7d4b7723e */ /* 0x000fe400000010ff */
[----:B------:R-:W-:Y:S01]  /*4fd0*/  F2FP.BF16.F32.PACK_AB R48, R49, R48 ;  /* 0x000000303130723e */ /* 0x000fe200000010ff */
[----:B------:R-:W-:Y:S01]  /*4fe0*/  STSM.16.M88.4 [R0+0xe000], R120 ;  /* 0x00e0007800007844 */ /* 0x000fe20000000200 */
        /* <DEDUP_REMOVED lines=22> */
[----:B---3--:R-:W-:Y:S02]  /*5150*/  F2FP.BF16.F32.PACK_AB R199, R17, R2 ;  /* 0x0000000211c7723e */ /* 0x008fe400000010ff */
[C---:B------:R-:W-:Y:S02]  /*5160*/  LOP3.LUT R2, R3.reuse, 0x20, RZ, 0x3c, !PT ;  /* 0x0000002003027812 */ /* 0x040fe400078e3cff */
[----:B------:R-:W-:-:S03]  /*5170*/  LOP3.LUT R3, R3, 0x60, RZ, 0x3c, !PT ;  /* 0x0000006003037812 */ /* 0x000fc600078e3cff */
[----:B------:R-:W-:Y:S01]  /*5180*/  VIADD R2, R2, UR55 ;  /* 0x0000003702027c36 */ /* 0x000fe20008000000 */
[----:B--2---:R-:W-:Y:S01]  /*5190*/  F2FP.BF16.F32.PACK_AB R146, R149, R148 ;  /* 0x000000949592723e */ /* 0x004fe200000010ff */
[----:B------:R-:W-:-:S03]  /*51a0*/  VIADD R3, R3, UR55 ;  /* 0x0000003703037c36 */ /* 0x000fc60008000000 */
[----:B------:R-:W-:Y:S04]  /*51b0*/  STSM.16.M88.4 [R2], R4 ;  /* 0x0000000402007844 */ /* 0x000fe80000000200 */
[----:B------:R-:W-:Y:S01]  /*51c0*/  STSM.16.M88.4 [R2+0x4000], R156 ;  /* 0x0040009c02007844 */ /* 0x000fe20000000200 */
[----:B----4-:R-:W-:-:S03]  /*51d0*/  F2FP.BF16.F32.PACK_AB R147, R151, R150 ;  /* 0x000000969793723e */ /* 0x010fc600000010ff */
[----:B------:R-:W-:Y:S04]  /*51e0*/  STSM.16.M88.4 [R2+0x8000], R172 ;  /* 0x008000ac02007844 */ /* 0x000fe80000000200 */
[----:B------:R-:W-:Y:S04]  /*51f0*/  STSM.16.M88.4 [R2+0xc000], R188 ;  /* 0x00c000bc02007844 */ /* 0x000fe80000000200 */
[----:B------:R-:W-:Y:S04]  /*5200*/  STSM.16.M88.4 [R2+0x2000], R32 ;  /* 0x0020002002007844 */ /* 0x000fe80000000200 */
[----:B------:R-:W-:Y:S04]  /*5210*/  STSM.16.M88.4 [R2+0x6000], R64 ;  /* 0x0060004002007844 */ /* 0x000fe80000000200 */
[----:B------:R-:W-:Y:S04]  /*5220*/  STSM.16.M88.4 [R2+0xa000], R96 ;  /* 0x00a0006002007844 */ /* 0x000fe80000000200 */
[----:B------:R-:W-:Y:S04]  /*5230*/  STSM.16.M88.4 [R2+0xe000], R128 ;  /* 0x00e0008002007844 */ /* 0x000fe80000000200 */
[----:B------:R-:W-:Y:S04]  /*5240*/  STSM.16.M88.4 [R8], R12 ;  /* 0x0000000c08007844 */ /* 0x000fe80000000200 */
[----:B------:R-:W-:Y:S04]  /*5250*/  STSM.16.M88.4 [R8+0x4000], R160 ;  /* 0x004000a008007844 */ /* 0x000fe80000000200 */
        /* <DEDUP_REMOVED lines=13> */
[----:B------:R-:W-:Y:S01]  /*5330*/  STSM.16.M88.4 [R3+0xe000], R144 ;  /* 0x00e0009003007844 */ /* 0x000fe20000000200 */
[----:B------:R1:W-:Y:S06]  /*5340*/  MEMBAR.ALL.CTA ;  /* 0x0000000000007992 */ /* 0x0003ec0000008000 */
[----:B-1----:R-:W1:Y:S02]  /*5350*/  FENCE.VIEW.ASYNC.S ;  /* 0x00000000000073c6 */ /* 0x002e640000000000 */
[----:B-1----:R-:W-:Y:S06]  /*5360*/  BAR.SYNC.DEFER_BLOCKING 0x0 ;  /* 0x0000000000007b1d */ /* 0x002fec0000010000 */
[----:B------:R1:W-:Y:S01]  /*5370*/  UTMASTG.2D [UR52], [UR48] ;  /* 0x00000034300073b5 */ /* 0x0003e20008008000 */
[----:B------:R0:W-:Y:S01]  /*5380*/  UTMACMDFLUSH ;  /* 0x00000000000079b7 */ /* 0x0001e20000000000 */
[----:B------:R-:W-:-:S04]  /*5390*/  DEPBAR.LE SB0, 0x0 ;  /* 0x000080000000791a */ /* 0x000fc80000000000 */
[----:B------:R-:W-:Y:S06]  /*53a0*/  BAR.SYNC.DEFER_BLOCKING 0x0 ;  /* 0x0000000000007b1d */ /* 0x000fec0000010000 */
[----:B-1----:R-:W-:Y:S05]  /*53b0*/  EXIT ;  /* 0x000000000000794d */ /* 0x002fea0003800000 */
.L_x_48:
[----:B------:R-:W2:Y:S02]  /*53c0*/  SYNCS.PHASECHK.TRANS64.TRYWAIT P0, [UR20+0x60000], R2 ;  /* 0x06000002ff0075a7 */ /* 0x000ea40008000154 */
[----:B--2---:R-:W-:Y:S05]  /*53d0*/  @!P0 BRA `(.L_x_48) ;  /* 0xfffffffc00f88947 */ /* 0x004fea000383ffff */
[----:B------:R-:W-:Y:S05]  /*53e0*/  BRA `(.L_x_50) ;  /* 0xffffffd800ac7947 */ /* 0x000fea000383ffff */
.L_x_51:
[----:B------:R-:W-:-:S00]  /*53f0*/  BRA `(.L_x_51) ;  /* 0xfffffffc00fc7947 */ /* 0x000fc0000383ffff */
[----:B------:R-:W-:-:S00]  /*5400*/  NOP ;  /* 0x0000000000007918 */ /* 0x000fc00000000000 */
[----:B------:R-:W-:-:S00]  /*5410*/  NOP ;  /* 0x0000000000007918 */ /* 0x000fc00000000000 */
[----:B------:R-:W-:-:S00]  /*5420*/  NOP ;  /* 0x0000000000007918 */ /* 0x000fc00000000000 */
[----:B------:R-:W-:-:S00]  /*5430*/  NOP ;  /* 0x0000000000007918 */ /* 0x000fc00000000000 */
[----:B------:R-:W-:-:S00]  /*5440*/  NOP ;  /* 0x0000000000007918 */ /* 0x000fc00000000000 */
[----:B------:R-:W-:-:S00]  /*5450*/  NOP ;  /* 0x0000000000007918 */ /* 0x000fc00000000000 */
[----:B------:R-:W-:-:S00]  /*5460*/  NOP ;  /* 0x0000000000007918 */ /* 0x000fc00000000000 */
[----:B------:R-:W-:-:S00]  /*5470*/  NOP ;  /* 0x0000000000007918 */ /* 0x000fc00000000000 */
.L_x_52:


//--------------------- .nv.shared.gluon_wgmma    --------------------------
	.section	.nv.shared.gluon_wgmma,"aw",@nobits
	.sectionflags	@""
	.align	16
	.zero		1024


//--------------------- .nv.shared.reserved.0     --------------------------
	.section	.nv.shared.reserved.0,"aw",@nobits
	.weak		__nv_reservedSMEM_offset_0_alias
	.size		__nv_reservedSMEM_offset_0_alias, 0, 0
	.other		__nv_reservedSMEM_offset_0_alias,@"STO_CUDA_RESERVED_SHARED STV_DEFAULT"
__nv_reservedSMEM_offset_0_alias:
	.zero		0


//--------------------- .nv.constant0.gluon_wgmma --------------------------
	.section	.nv.constant0.gluon_wgmma,"a",@progbits
	.sectionflags	@""
	.align	4
.nv.constant0.gluon_wgmma:
	.zero		608


//--------------------- SYMBOLS --------------------------

	.type		.nv.reservedSmem.offset0,@object
	.size		.nv.reservedSmem.offset0,0x4
